//
// Generated by NVIDIA NVVM Compiler
//
// Compiler Build ID: CL-36424714
// Cuda compilation tools, release 13.0, V13.0.88
// Based on NVVM 20.0.0
//

.version 9.0
.target sm_100
.address_size 64

	// .globl	_Z22x_create_matrix_on_gpuPdS_S_S_S_S_S_ddddiiidd
.func  (.param .align 16 .b8 func_retval0[16]) __internal_trig_reduction_slowpathd
(
	.param .b64 __internal_trig_reduction_slowpathd_param_0
)
;
.global .align 8 .b8 __cudart_i2opi_d[144] = {8, 93, 141, 31, 177, 95, 251, 107, 234, 146, 82, 138, 247, 57, 7, 61, 123, 241, 229, 235, 199, 186, 39, 117, 45, 234, 95, 158, 102, 63, 70, 79, 183, 9, 203, 39, 207, 126, 54, 109, 31, 109, 10, 90, 139, 17, 47, 239, 15, 152, 5, 222, 255, 151, 248, 31, 59, 40, 249, 189, 139, 95, 132, 156, 244, 57, 83, 131, 57, 214, 145, 57, 65, 126, 95, 180, 38, 112, 156, 233, 132, 68, 187, 46, 245, 53, 130, 232, 62, 167, 41, 177, 28, 235, 29, 254, 28, 146, 209, 9, 234, 46, 73, 6, 224, 210, 77, 66, 58, 110, 36, 183, 97, 197, 187, 222, 171, 99, 81, 254, 65, 144, 67, 60, 153, 149, 98, 219, 192, 221, 52, 245, 209, 87, 39, 252, 41, 21, 68, 78, 110, 131, 249, 162};
.global .align 16 .b8 __cudart_sin_cos_coeffs[128] = {70, 210, 176, 44, 241, 229, 90, 190, 146, 227, 172, 105, 227, 29, 199, 62, 161, 98, 219, 25, 160, 1, 42, 191, 24, 8, 17, 17, 17, 17, 129, 63, 84, 85, 85, 85, 85, 85, 197, 191, 0, 0, 0, 0, 0, 0, 0, 0, 0, 0, 0, 0, 0, 0, 0, 0, 100, 129, 253, 32, 131, 255, 168, 189, 40, 133, 239, 193, 167, 238, 33, 62, 217, 230, 6, 142, 79, 126, 146, 190, 233, 188, 221, 25, 160, 1, 250, 62, 71, 93, 193, 22, 108, 193, 86, 191, 81, 85, 85, 85, 85, 85, 165, 63, 0, 0, 0, 0, 0, 0, 224, 191, 0, 0, 0, 0, 0, 0, 240, 63};

.visible .entry _Z22x_create_matrix_on_gpuPdS_S_S_S_S_S_ddddiiidd(
	.param .u64 .ptr .align 1 _Z22x_create_matrix_on_gpuPdS_S_S_S_S_S_ddddiiidd_param_0,
	.param .u64 .ptr .align 1 _Z22x_create_matrix_on_gpuPdS_S_S_S_S_S_ddddiiidd_param_1,
	.param .u64 .ptr .align 1 _Z22x_create_matrix_on_gpuPdS_S_S_S_S_S_ddddiiidd_param_2,
	.param .u64 .ptr .align 1 _Z22x_create_matrix_on_gpuPdS_S_S_S_S_S_ddddiiidd_param_3,
	.param .u64 .ptr .align 1 _Z22x_create_matrix_on_gpuPdS_S_S_S_S_S_ddddiiidd_param_4,
	.param .u64 .ptr .align 1 _Z22x_create_matrix_on_gpuPdS_S_S_S_S_S_ddddiiidd_param_5,
	.param .u64 .ptr .align 1 _Z22x_create_matrix_on_gpuPdS_S_S_S_S_S_ddddiiidd_param_6,
	.param .f64 _Z22x_create_matrix_on_gpuPdS_S_S_S_S_S_ddddiiidd_param_7,
	.param .f64 _Z22x_create_matrix_on_gpuPdS_S_S_S_S_S_ddddiiidd_param_8,
	.param .f64 _Z22x_create_matrix_on_gpuPdS_S_S_S_S_S_ddddiiidd_param_9,
	.param .f64 _Z22x_create_matrix_on_gpuPdS_S_S_S_S_S_ddddiiidd_param_10,
	.param .u32 _Z22x_create_matrix_on_gpuPdS_S_S_S_S_S_ddddiiidd_param_11,
	.param .u32 _Z22x_create_matrix_on_gpuPdS_S_S_S_S_S_ddddiiidd_param_12,
	.param .u32 _Z22x_create_matrix_on_gpuPdS_S_S_S_S_S_ddddiiidd_param_13,
	.param .f64 _Z22x_create_matrix_on_gpuPdS_S_S_S_S_S_ddddiiidd_param_14,
	.param .f64 _Z22x_create_matrix_on_gpuPdS_S_S_S_S_S_ddddiiidd_param_15
)
{
	.reg .pred 	%p<18>;
	.reg .b32 	%r<55>;
	.reg .b64 	%rd<44>;
	.reg .b64 	%fd<152>;

	ld.param.f64 	%fd27, [_Z22x_create_matrix_on_gpuPdS_S_S_S_S_S_ddddiiidd_param_7];
	ld.param.u32 	%r23, [_Z22x_create_matrix_on_gpuPdS_S_S_S_S_S_ddddiiidd_param_12];
	ld.param.u32 	%r24, [_Z22x_create_matrix_on_gpuPdS_S_S_S_S_S_ddddiiidd_param_13];
	mov.u32 	%r1, %ntid.x;
	mov.u32 	%r25, %ctaid.x;
	mov.u32 	%r26, %tid.x;
	mad.lo.s32 	%r49, %r1, %r25, %r26;
	setp.ge.s32 	%p1, %r49, %r24;
	@%p1 bra 	$L__BB0_19;
	ld.param.f64 	%fd146, [_Z22x_create_matrix_on_gpuPdS_S_S_S_S_S_ddddiiidd_param_15];
	ld.param.f64 	%fd145, [_Z22x_create_matrix_on_gpuPdS_S_S_S_S_S_ddddiiidd_param_14];
	ld.param.u32 	%r48, [_Z22x_create_matrix_on_gpuPdS_S_S_S_S_S_ddddiiidd_param_11];
	ld.param.f64 	%fd143, [_Z22x_create_matrix_on_gpuPdS_S_S_S_S_S_ddddiiidd_param_9];
	ld.param.u64 	%rd43, [_Z22x_create_matrix_on_gpuPdS_S_S_S_S_S_ddddiiidd_param_6];
	ld.param.u64 	%rd42, [_Z22x_create_matrix_on_gpuPdS_S_S_S_S_S_ddddiiidd_param_5];
	ld.param.u64 	%rd41, [_Z22x_create_matrix_on_gpuPdS_S_S_S_S_S_ddddiiidd_param_3];
	ld.param.u64 	%rd39, [_Z22x_create_matrix_on_gpuPdS_S_S_S_S_S_ddddiiidd_param_1];
	ld.param.u64 	%rd38, [_Z22x_create_matrix_on_gpuPdS_S_S_S_S_S_ddddiiidd_param_0];
	mul.f64 	%fd33, %fd143, 0d400921FB54442D18;
	div.rn.f64 	%fd1, %fd33, 0d3FF8000000000000;
	abs.f64 	%fd2, %fd1;
	mul.f64 	%fd34, %fd1, 0d3FE45F306DC9C883;
	cvt.rni.s32.f64 	%r3, %fd34;
	cvt.rn.f64.s32 	%fd35, %r3;
	fma.rn.f64 	%fd36, %fd35, 0dBFF921FB54442D18, %fd1;
	fma.rn.f64 	%fd37, %fd35, 0dBC91A62633145C00, %fd36;
	fma.rn.f64 	%fd3, %fd35, 0dB97B839A252049C0, %fd37;
	add.s32 	%r4, %r48, -1;
	neg.f64 	%fd38, %fd145;
	mul.f64 	%fd4, %fd146, %fd38;
	add.f64 	%fd39, %fd145, %fd145;
	fma.rn.f64 	%fd5, %fd39, %fd146, 0d3FF0000000000000;
	mov.u32 	%r27, %nctaid.x;
	mul.lo.s32 	%r5, %r27, %r1;
	cvta.to.global.u64 	%rd1, %rd43;
	cvta.to.global.u64 	%rd2, %rd42;
	cvta.to.global.u64 	%rd3, %rd38;
	cvta.to.global.u64 	%rd4, %rd39;
	cvta.to.global.u64 	%rd5, %rd41;
	mov.u64 	%rd15, __cudart_sin_cos_coeffs;
$L__BB0_2:
	ld.param.f64 	%fd142, [_Z22x_create_matrix_on_gpuPdS_S_S_S_S_S_ddddiiidd_param_8];
	div.s32 	%r28, %r49, %r23;
	mul.lo.s32 	%r29, %r28, %r23;
	sub.s32 	%r7, %r49, %r29;
	cvt.rn.f64.s32 	%fd40, %r28;
	add.f64 	%fd41, %fd40, 0d3FE0000000000000;
	fma.rn.f64 	%fd6, %fd27, %fd41, 0dC00921FB54442D18;
	cvt.rn.f64.s32 	%fd42, %r7;
	add.f64 	%fd43, %fd42, 0d3FE0000000000000;
	fma.rn.f64 	%fd7, %fd142, %fd43, 0dC00921FB54442D18;
	mul.f64 	%fd8, %fd6, 0d3FE0000000000000;
	abs.f64 	%fd9, %fd8;
	setp.neu.f64 	%p2, %fd9, 0d7FF0000000000000;
	@%p2 bra 	$L__BB0_4;
	mov.f64 	%fd49, 0d0000000000000000;
	mul.rn.f64 	%fd148, %fd8, %fd49;
	mov.b32 	%r51, 1;
	bra.uni 	$L__BB0_7;
$L__BB0_4:
	mul.f64 	%fd44, %fd8, 0d3FE45F306DC9C883;
	cvt.rni.s32.f64 	%r50, %fd44;
	cvt.rn.f64.s32 	%fd45, %r50;
	fma.rn.f64 	%fd46, %fd45, 0dBFF921FB54442D18, %fd8;
	fma.rn.f64 	%fd47, %fd45, 0dBC91A62633145C00, %fd46;
	fma.rn.f64 	%fd148, %fd45, 0dB97B839A252049C0, %fd47;
	setp.ltu.f64 	%p3, %fd9, 0d41E0000000000000;
	@%p3 bra 	$L__BB0_6;
	{ // callseq 0, 0
	.param .b64 param0;
	st.param.f64 	[param0], %fd8;
	.param .align 16 .b8 retval0[16];
	call.uni (retval0), 
	__internal_trig_reduction_slowpathd, 
	(
	param0
	);
	ld.param.f64 	%fd148, [retval0];
	ld.param.b32 	%r50, [retval0+8];
	} // callseq 0
$L__BB0_6:
	add.s32 	%r51, %r50, 1;
$L__BB0_7:
	shl.b32 	%r32, %r51, 6;
	cvt.u64.u32 	%rd13, %r32;
	and.b64  	%rd14, %rd13, 64;
	add.s64 	%rd16, %rd15, %rd14;
	mul.rn.f64 	%fd50, %fd148, %fd148;
	and.b32  	%r33, %r51, 1;
	setp.eq.b32 	%p4, %r33, 1;
	selp.f64 	%fd51, 0dBDA8FF8320FD8164, 0d3DE5DB65F9785EBA, %p4;
	ld.global.nc.v2.f64 	{%fd52, %fd53}, [%rd16];
	fma.rn.f64 	%fd54, %fd51, %fd50, %fd52;
	fma.rn.f64 	%fd55, %fd54, %fd50, %fd53;
	ld.global.nc.v2.f64 	{%fd56, %fd57}, [%rd16+16];
	fma.rn.f64 	%fd58, %fd55, %fd50, %fd56;
	fma.rn.f64 	%fd59, %fd58, %fd50, %fd57;
	ld.global.nc.v2.f64 	{%fd60, %fd61}, [%rd16+32];
	fma.rn.f64 	%fd62, %fd59, %fd50, %fd60;
	fma.rn.f64 	%fd63, %fd62, %fd50, %fd61;
	fma.rn.f64 	%fd64, %fd63, %fd148, %fd148;
	fma.rn.f64 	%fd65, %fd63, %fd50, 0d3FF0000000000000;
	selp.f64 	%fd66, %fd65, %fd64, %p4;
	and.b32  	%r34, %r51, 2;
	setp.eq.s32 	%p5, %r34, 0;
	mov.f64 	%fd67, 0d0000000000000000;
	sub.f64 	%fd68, %fd67, %fd66;
	selp.f64 	%fd15, %fd66, %fd68, %p5;
	abs.f64 	%fd16, %fd7;
	setp.neu.f64 	%p6, %fd16, 0d7FF0000000000000;
	@%p6 bra 	$L__BB0_9;
	mov.f64 	%fd74, 0d0000000000000000;
	mul.rn.f64 	%fd149, %fd7, %fd74;
	mov.b32 	%r52, 0;
	bra.uni 	$L__BB0_11;
$L__BB0_9:
	mul.f64 	%fd69, %fd7, 0d3FE45F306DC9C883;
	cvt.rni.s32.f64 	%r52, %fd69;
	cvt.rn.f64.s32 	%fd70, %r52;
	fma.rn.f64 	%fd71, %fd70, 0dBFF921FB54442D18, %fd7;
	fma.rn.f64 	%fd72, %fd70, 0dBC91A62633145C00, %fd71;
	fma.rn.f64 	%fd149, %fd70, 0dB97B839A252049C0, %fd72;
	setp.ltu.f64 	%p7, %fd16, 0d41E0000000000000;
	@%p7 bra 	$L__BB0_11;
	{ // callseq 1, 0
	.param .b64 param0;
	st.param.f64 	[param0], %fd7;
	.param .align 16 .b8 retval0[16];
	call.uni (retval0), 
	__internal_trig_reduction_slowpathd, 
	(
	param0
	);
	ld.param.f64 	%fd149, [retval0];
	ld.param.b32 	%r52, [retval0+8];
	} // callseq 1
$L__BB0_11:
	mov.f64 	%fd75, 0d0000000000000000;
	mul.rn.f64 	%fd151, %fd1, %fd75;
	setp.eq.f64 	%p8, %fd2, 0d7FF0000000000000;
	shl.b32 	%r38, %r52, 6;
	cvt.u64.u32 	%rd17, %r38;
	and.b64  	%rd18, %rd17, 64;
	mov.u64 	%rd19, __cudart_sin_cos_coeffs;
	add.s64 	%rd20, %rd19, %rd18;
	mul.rn.f64 	%fd76, %fd149, %fd149;
	and.b32  	%r39, %r52, 1;
	setp.eq.b32 	%p9, %r39, 1;
	selp.f64 	%fd77, 0dBDA8FF8320FD8164, 0d3DE5DB65F9785EBA, %p9;
	ld.global.nc.v2.f64 	{%fd78, %fd79}, [%rd20];
	fma.rn.f64 	%fd80, %fd77, %fd76, %fd78;
	fma.rn.f64 	%fd81, %fd80, %fd76, %fd79;
	ld.global.nc.v2.f64 	{%fd82, %fd83}, [%rd20+16];
	fma.rn.f64 	%fd84, %fd81, %fd76, %fd82;
	fma.rn.f64 	%fd85, %fd84, %fd76, %fd83;
	ld.global.nc.v2.f64 	{%fd86, %fd87}, [%rd20+32];
	fma.rn.f64 	%fd88, %fd85, %fd76, %fd86;
	fma.rn.f64 	%fd89, %fd88, %fd76, %fd87;
	fma.rn.f64 	%fd90, %fd89, %fd149, %fd149;
	fma.rn.f64 	%fd91, %fd89, %fd76, 0d3FF0000000000000;
	selp.f64 	%fd92, %fd91, %fd90, %p9;
	and.b32  	%r40, %r52, 2;
	setp.eq.s32 	%p10, %r40, 0;
	sub.f64 	%fd93, %fd75, %fd92;
	selp.f64 	%fd94, %fd92, %fd93, %p10;
	mul.f64 	%fd95, %fd15, 0d401921FB54442D18;
	mul.f64 	%fd96, %fd15, %fd95;
	mul.f64 	%fd22, %fd96, %fd94;
	mov.b32 	%r54, 1;
	@%p8 bra 	$L__BB0_15;
	setp.ltu.f64 	%p11, %fd2, 0d41E0000000000000;
	mov.f64 	%fd151, %fd3;
	mov.u32 	%r53, %r3;
	@%p11 bra 	$L__BB0_14;
	{ // callseq 2, 0
	.param .b64 param0;
	st.param.f64 	[param0], %fd1;
	.param .align 16 .b8 retval0[16];
	call.uni (retval0), 
	__internal_trig_reduction_slowpathd, 
	(
	param0
	);
	ld.param.f64 	%fd151, [retval0];
	ld.param.b32 	%r53, [retval0+8];
	} // callseq 2
$L__BB0_14:
	add.s32 	%r54, %r53, 1;
$L__BB0_15:
	ld.param.f64 	%fd144, [_Z22x_create_matrix_on_gpuPdS_S_S_S_S_S_ddddiiidd_param_10];
	shl.b32 	%r42, %r54, 6;
	cvt.u64.u32 	%rd21, %r42;
	and.b64  	%rd22, %rd21, 64;
	mov.u64 	%rd23, __cudart_sin_cos_coeffs;
	add.s64 	%rd24, %rd23, %rd22;
	mul.rn.f64 	%fd98, %fd151, %fd151;
	and.b32  	%r43, %r54, 1;
	setp.eq.b32 	%p12, %r43, 1;
	selp.f64 	%fd99, 0dBDA8FF8320FD8164, 0d3DE5DB65F9785EBA, %p12;
	ld.global.nc.v2.f64 	{%fd100, %fd101}, [%rd24];
	fma.rn.f64 	%fd102, %fd99, %fd98, %fd100;
	fma.rn.f64 	%fd103, %fd102, %fd98, %fd101;
	ld.global.nc.v2.f64 	{%fd104, %fd105}, [%rd24+16];
	fma.rn.f64 	%fd106, %fd103, %fd98, %fd104;
	fma.rn.f64 	%fd107, %fd106, %fd98, %fd105;
	ld.global.nc.v2.f64 	{%fd108, %fd109}, [%rd24+32];
	fma.rn.f64 	%fd110, %fd107, %fd98, %fd108;
	fma.rn.f64 	%fd111, %fd110, %fd98, %fd109;
	fma.rn.f64 	%fd112, %fd111, %fd151, %fd151;
	fma.rn.f64 	%fd113, %fd111, %fd98, 0d3FF0000000000000;
	selp.f64 	%fd114, %fd113, %fd112, %p12;
	and.b32  	%r44, %r54, 2;
	setp.eq.s32 	%p13, %r44, 0;
	mov.f64 	%fd115, 0d0000000000000000;
	sub.f64 	%fd116, %fd115, %fd114;
	selp.f64 	%fd117, %fd114, %fd116, %p13;
	mul.f64 	%fd118, %fd22, %fd117;
	fma.rn.f64 	%fd119, %fd144, %fd118, %fd6;
	add.f64 	%fd120, %fd119, 0d400921FB54442D18;
	div.rn.f64 	%fd121, %fd120, %fd27;
	cvt.rmi.f64.f64 	%fd122, %fd121;
	cvt.rzi.s32.f64 	%r45, %fd122;
	cvt.rn.f64.s32 	%fd123, %r45;
	add.f64 	%fd124, %fd123, 0d3FE0000000000000;
	fma.rn.f64 	%fd125, %fd27, %fd124, 0dC00921FB54442D18;
	sub.f64 	%fd26, %fd119, %fd125;
	setp.lt.s32 	%p14, %r45, 1;
	setp.ge.s32 	%p15, %r45, %r4;
	mul.wide.s32 	%rd25, %r49, 8;
	add.s64 	%rd6, %rd1, %rd25;
	or.pred  	%p16, %p14, %p15;
	@%p16 bra 	$L__BB0_17;
	div.rn.f64 	%fd126, %fd26, %fd27;
	add.s32 	%r46, %r45, -1;
	mad.lo.s32 	%r47, %r46, %r23, %r7;
	mul.wide.s32 	%rd27, %r47, 8;
	add.s64 	%rd28, %rd2, %rd27;
	ld.global.f64 	%fd127, [%rd28];
	mul.f64 	%fd128, %fd127, 0d3FE0000000000000;
	add.f64 	%fd129, %fd126, 0dBFF0000000000000;
	mul.f64 	%fd130, %fd129, %fd128;
	mul.f64 	%fd131, %fd126, %fd130;
	mul.wide.s32 	%rd29, %r23, 8;
	add.s64 	%rd30, %rd28, %rd29;
	ld.global.f64 	%fd132, [%rd30];
	mul.f64 	%fd133, %fd129, %fd132;
	add.f64 	%fd134, %fd126, 0d3FF0000000000000;
	mul.f64 	%fd135, %fd134, %fd133;
	sub.f64 	%fd136, %fd131, %fd135;
	add.s64 	%rd31, %rd30, %rd29;
	ld.global.f64 	%fd137, [%rd31];
	mul.f64 	%fd138, %fd137, 0d3FE0000000000000;
	mul.f64 	%fd139, %fd134, %fd138;
	fma.rn.f64 	%fd140, %fd126, %fd139, %fd136;
	st.global.f64 	[%rd6], %fd140;
	bra.uni 	$L__BB0_18;
$L__BB0_17:
	mov.b64 	%rd26, 0;
	st.global.u64 	[%rd6], %rd26;
$L__BB0_18:
	ld.param.u64 	%rd40, [_Z22x_create_matrix_on_gpuPdS_S_S_S_S_S_ddddiiidd_param_2];
	add.s64 	%rd33, %rd3, %rd25;
	st.global.f64 	[%rd33], %fd4;
	add.s64 	%rd34, %rd4, %rd25;
	st.global.f64 	[%rd34], %fd5;
	cvta.to.global.u64 	%rd35, %rd40;
	add.s64 	%rd36, %rd35, %rd25;
	st.global.f64 	[%rd36], %fd4;
	ld.global.f64 	%fd141, [%rd6];
	add.s64 	%rd37, %rd5, %rd25;
	st.global.f64 	[%rd37], %fd141;
	add.s32 	%r49, %r49, %r5;
	setp.lt.s32 	%p17, %r49, %r24;
	@%p17 bra 	$L__BB0_2;
$L__BB0_19:
	ret;

}
	// .globl	_Z22y_create_matrix_on_gpuPdS_S_S_S_S_S_ddddiiidd
.visible .entry _Z22y_create_matrix_on_gpuPdS_S_S_S_S_S_ddddiiidd(
	.param .u64 .ptr .align 1 _Z22y_create_matrix_on_gpuPdS_S_S_S_S_S_ddddiiidd_param_0,
	.param .u64 .ptr .align 1 _Z22y_create_matrix_on_gpuPdS_S_S_S_S_S_ddddiiidd_param_1,
	.param .u64 .ptr .align 1 _Z22y_create_matrix_on_gpuPdS_S_S_S_S_S_ddddiiidd_param_2,
	.param .u64 .ptr .align 1 _Z22y_create_matrix_on_gpuPdS_S_S_S_S_S_ddddiiidd_param_3,
	.param .u64 .ptr .align 1 _Z22y_create_matrix_on_gpuPdS_S_S_S_S_S_ddddiiidd_param_4,
	.param .u64 .ptr .align 1 _Z22y_create_matrix_on_gpuPdS_S_S_S_S_S_ddddiiidd_param_5,
	.param .u64 .ptr .align 1 _Z22y_create_matrix_on_gpuPdS_S_S_S_S_S_ddddiiidd_param_6,
	.param .f64 _Z22y_create_matrix_on_gpuPdS_S_S_S_S_S_ddddiiidd_param_7,
	.param .f64 _Z22y_create_matrix_on_gpuPdS_S_S_S_S_S_ddddiiidd_param_8,
	.param .f64 _Z22y_create_matrix_on_gpuPdS_S_S_S_S_S_ddddiiidd_param_9,
	.param .f64 _Z22y_create_matrix_on_gpuPdS_S_S_S_S_S_ddddiiidd_param_10,
	.param .u32 _Z22y_create_matrix_on_gpuPdS_S_S_S_S_S_ddddiiidd_param_11,
	.param .u32 _Z22y_create_matrix_on_gpuPdS_S_S_S_S_S_ddddiiidd_param_12,
	.param .u32 _Z22y_create_matrix_on_gpuPdS_S_S_S_S_S_ddddiiidd_param_13,
	.param .f64 _Z22y_create_matrix_on_gpuPdS_S_S_S_S_S_ddddiiidd_param_14,
	.param .f64 _Z22y_create_matrix_on_gpuPdS_S_S_S_S_S_ddddiiidd_param_15
)
{
	.reg .pred 	%p<18>;
	.reg .b32 	%r<52>;
	.reg .b64 	%rd<41>;
	.reg .b64 	%fd<153>;

	ld.param.f64 	%fd28, [_Z22y_create_matrix_on_gpuPdS_S_S_S_S_S_ddddiiidd_param_8];
	ld.param.u32 	%r22, [_Z22y_create_matrix_on_gpuPdS_S_S_S_S_S_ddddiiidd_param_12];
	ld.param.u32 	%r23, [_Z22y_create_matrix_on_gpuPdS_S_S_S_S_S_ddddiiidd_param_13];
	mov.u32 	%r1, %ntid.x;
	mov.u32 	%r24, %ctaid.x;
	mov.u32 	%r25, %tid.x;
	mad.lo.s32 	%r46, %r1, %r24, %r25;
	setp.ge.s32 	%p1, %r46, %r23;
	@%p1 bra 	$L__BB1_19;
	ld.param.f64 	%fd147, [_Z22y_create_matrix_on_gpuPdS_S_S_S_S_S_ddddiiidd_param_15];
	ld.param.f64 	%fd146, [_Z22y_create_matrix_on_gpuPdS_S_S_S_S_S_ddddiiidd_param_14];
	ld.param.f64 	%fd144, [_Z22y_create_matrix_on_gpuPdS_S_S_S_S_S_ddddiiidd_param_9];
	ld.param.u64 	%rd40, [_Z22y_create_matrix_on_gpuPdS_S_S_S_S_S_ddddiiidd_param_6];
	ld.param.u64 	%rd39, [_Z22y_create_matrix_on_gpuPdS_S_S_S_S_S_ddddiiidd_param_5];
	ld.param.u64 	%rd38, [_Z22y_create_matrix_on_gpuPdS_S_S_S_S_S_ddddiiidd_param_3];
	ld.param.u64 	%rd36, [_Z22y_create_matrix_on_gpuPdS_S_S_S_S_S_ddddiiidd_param_1];
	ld.param.u64 	%rd35, [_Z22y_create_matrix_on_gpuPdS_S_S_S_S_S_ddddiiidd_param_0];
	mul.f64 	%fd33, %fd144, 0d400921FB54442D18;
	div.rn.f64 	%fd1, %fd33, 0d3FF8000000000000;
	abs.f64 	%fd2, %fd1;
	mul.f64 	%fd34, %fd1, 0d3FE45F306DC9C883;
	cvt.rni.s32.f64 	%r3, %fd34;
	cvt.rn.f64.s32 	%fd35, %r3;
	fma.rn.f64 	%fd36, %fd35, 0dBFF921FB54442D18, %fd1;
	fma.rn.f64 	%fd37, %fd35, 0dBC91A62633145C00, %fd36;
	fma.rn.f64 	%fd3, %fd35, 0dB97B839A252049C0, %fd37;
	add.s32 	%r4, %r22, -1;
	neg.f64 	%fd38, %fd146;
	mul.f64 	%fd4, %fd147, %fd38;
	add.f64 	%fd39, %fd146, %fd146;
	fma.rn.f64 	%fd5, %fd39, %fd147, 0d3FF0000000000000;
	mov.u32 	%r26, %nctaid.x;
	mul.lo.s32 	%r5, %r26, %r1;
	cvta.to.global.u64 	%rd1, %rd40;
	cvta.to.global.u64 	%rd2, %rd39;
	cvta.to.global.u64 	%rd3, %rd35;
	cvta.to.global.u64 	%rd4, %rd36;
	cvta.to.global.u64 	%rd5, %rd38;
	mov.u64 	%rd15, __cudart_sin_cos_coeffs;
$L__BB1_2:
	ld.param.f64 	%fd143, [_Z22y_create_matrix_on_gpuPdS_S_S_S_S_S_ddddiiidd_param_7];
	div.s32 	%r7, %r46, %r22;
	mul.lo.s32 	%r27, %r7, %r22;
	sub.s32 	%r28, %r46, %r27;
	cvt.rn.f64.s32 	%fd40, %r7;
	add.f64 	%fd41, %fd40, 0d3FE0000000000000;
	fma.rn.f64 	%fd6, %fd143, %fd41, 0dC00921FB54442D18;
	cvt.rn.f64.s32 	%fd42, %r28;
	add.f64 	%fd43, %fd42, 0d3FE0000000000000;
	fma.rn.f64 	%fd7, %fd28, %fd43, 0dC00921FB54442D18;
	mul.f64 	%fd8, %fd7, 0d3FE0000000000000;
	abs.f64 	%fd9, %fd8;
	setp.neu.f64 	%p2, %fd9, 0d7FF0000000000000;
	@%p2 bra 	$L__BB1_4;
	mov.f64 	%fd49, 0d0000000000000000;
	mul.rn.f64 	%fd149, %fd8, %fd49;
	mov.b32 	%r48, 1;
	bra.uni 	$L__BB1_7;
$L__BB1_4:
	mul.f64 	%fd44, %fd8, 0d3FE45F306DC9C883;
	cvt.rni.s32.f64 	%r47, %fd44;
	cvt.rn.f64.s32 	%fd45, %r47;
	fma.rn.f64 	%fd46, %fd45, 0dBFF921FB54442D18, %fd8;
	fma.rn.f64 	%fd47, %fd45, 0dBC91A62633145C00, %fd46;
	fma.rn.f64 	%fd149, %fd45, 0dB97B839A252049C0, %fd47;
	setp.ltu.f64 	%p3, %fd9, 0d41E0000000000000;
	@%p3 bra 	$L__BB1_6;
	{ // callseq 3, 0
	.param .b64 param0;
	st.param.f64 	[param0], %fd8;
	.param .align 16 .b8 retval0[16];
	call.uni (retval0), 
	__internal_trig_reduction_slowpathd, 
	(
	param0
	);
	ld.param.f64 	%fd149, [retval0];
	ld.param.b32 	%r47, [retval0+8];
	} // callseq 3
$L__BB1_6:
	add.s32 	%r48, %r47, 1;
$L__BB1_7:
	shl.b32 	%r31, %r48, 6;
	cvt.u64.u32 	%rd13, %r31;
	and.b64  	%rd14, %rd13, 64;
	add.s64 	%rd16, %rd15, %rd14;
	mul.rn.f64 	%fd50, %fd149, %fd149;
	and.b32  	%r32, %r48, 1;
	setp.eq.b32 	%p4, %r32, 1;
	selp.f64 	%fd51, 0dBDA8FF8320FD8164, 0d3DE5DB65F9785EBA, %p4;
	ld.global.nc.v2.f64 	{%fd52, %fd53}, [%rd16];
	fma.rn.f64 	%fd54, %fd51, %fd50, %fd52;
	fma.rn.f64 	%fd55, %fd54, %fd50, %fd53;
	ld.global.nc.v2.f64 	{%fd56, %fd57}, [%rd16+16];
	fma.rn.f64 	%fd58, %fd55, %fd50, %fd56;
	fma.rn.f64 	%fd59, %fd58, %fd50, %fd57;
	ld.global.nc.v2.f64 	{%fd60, %fd61}, [%rd16+32];
	fma.rn.f64 	%fd62, %fd59, %fd50, %fd60;
	fma.rn.f64 	%fd63, %fd62, %fd50, %fd61;
	fma.rn.f64 	%fd64, %fd63, %fd149, %fd149;
	fma.rn.f64 	%fd65, %fd63, %fd50, 0d3FF0000000000000;
	selp.f64 	%fd66, %fd65, %fd64, %p4;
	and.b32  	%r33, %r48, 2;
	setp.eq.s32 	%p5, %r33, 0;
	mov.f64 	%fd67, 0d0000000000000000;
	sub.f64 	%fd68, %fd67, %fd66;
	selp.f64 	%fd15, %fd66, %fd68, %p5;
	abs.f64 	%fd16, %fd6;
	setp.neu.f64 	%p6, %fd16, 0d7FF0000000000000;
	@%p6 bra 	$L__BB1_9;
	mov.f64 	%fd74, 0d0000000000000000;
	mul.rn.f64 	%fd150, %fd6, %fd74;
	mov.b32 	%r49, 0;
	bra.uni 	$L__BB1_11;
$L__BB1_9:
	mul.f64 	%fd69, %fd6, 0d3FE45F306DC9C883;
	cvt.rni.s32.f64 	%r49, %fd69;
	cvt.rn.f64.s32 	%fd70, %r49;
	fma.rn.f64 	%fd71, %fd70, 0dBFF921FB54442D18, %fd6;
	fma.rn.f64 	%fd72, %fd70, 0dBC91A62633145C00, %fd71;
	fma.rn.f64 	%fd150, %fd70, 0dB97B839A252049C0, %fd72;
	setp.ltu.f64 	%p7, %fd16, 0d41E0000000000000;
	@%p7 bra 	$L__BB1_11;
	{ // callseq 4, 0
	.param .b64 param0;
	st.param.f64 	[param0], %fd6;
	.param .align 16 .b8 retval0[16];
	call.uni (retval0), 
	__internal_trig_reduction_slowpathd, 
	(
	param0
	);
	ld.param.f64 	%fd150, [retval0];
	ld.param.b32 	%r49, [retval0+8];
	} // callseq 4
$L__BB1_11:
	mov.f64 	%fd75, 0d0000000000000000;
	mul.rn.f64 	%fd152, %fd1, %fd75;
	setp.eq.f64 	%p8, %fd2, 0d7FF0000000000000;
	shl.b32 	%r37, %r49, 6;
	cvt.u64.u32 	%rd17, %r37;
	and.b64  	%rd18, %rd17, 64;
	mov.u64 	%rd19, __cudart_sin_cos_coeffs;
	add.s64 	%rd20, %rd19, %rd18;
	mul.rn.f64 	%fd76, %fd150, %fd150;
	and.b32  	%r38, %r49, 1;
	setp.eq.b32 	%p9, %r38, 1;
	selp.f64 	%fd77, 0dBDA8FF8320FD8164, 0d3DE5DB65F9785EBA, %p9;
	ld.global.nc.v2.f64 	{%fd78, %fd79}, [%rd20];
	fma.rn.f64 	%fd80, %fd77, %fd76, %fd78;
	fma.rn.f64 	%fd81, %fd80, %fd76, %fd79;
	ld.global.nc.v2.f64 	{%fd82, %fd83}, [%rd20+16];
	fma.rn.f64 	%fd84, %fd81, %fd76, %fd82;
	fma.rn.f64 	%fd85, %fd84, %fd76, %fd83;
	ld.global.nc.v2.f64 	{%fd86, %fd87}, [%rd20+32];
	fma.rn.f64 	%fd88, %fd85, %fd76, %fd86;
	fma.rn.f64 	%fd89, %fd88, %fd76, %fd87;
	fma.rn.f64 	%fd90, %fd89, %fd150, %fd150;
	fma.rn.f64 	%fd91, %fd89, %fd76, 0d3FF0000000000000;
	selp.f64 	%fd92, %fd91, %fd90, %p9;
	and.b32  	%r39, %r49, 2;
	setp.eq.s32 	%p10, %r39, 0;
	sub.f64 	%fd93, %fd75, %fd92;
	selp.f64 	%fd94, %fd92, %fd93, %p10;
	mul.f64 	%fd95, %fd15, 0d401921FB54442D18;
	mul.f64 	%fd96, %fd15, %fd95;
	mul.f64 	%fd22, %fd96, %fd94;
	mov.b32 	%r51, 1;
	@%p8 bra 	$L__BB1_15;
	setp.ltu.f64 	%p11, %fd2, 0d41E0000000000000;
	mov.f64 	%fd152, %fd3;
	mov.u32 	%r50, %r3;
	@%p11 bra 	$L__BB1_14;
	{ // callseq 5, 0
	.param .b64 param0;
	st.param.f64 	[param0], %fd1;
	.param .align 16 .b8 retval0[16];
	call.uni (retval0), 
	__internal_trig_reduction_slowpathd, 
	(
	param0
	);
	ld.param.f64 	%fd152, [retval0];
	ld.param.b32 	%r50, [retval0+8];
	} // callseq 5
$L__BB1_14:
	add.s32 	%r51, %r50, 1;
$L__BB1_15:
	ld.param.f64 	%fd145, [_Z22y_create_matrix_on_gpuPdS_S_S_S_S_S_ddddiiidd_param_10];
	shl.b32 	%r41, %r51, 6;
	cvt.u64.u32 	%rd21, %r41;
	and.b64  	%rd22, %rd21, 64;
	mov.u64 	%rd23, __cudart_sin_cos_coeffs;
	add.s64 	%rd24, %rd23, %rd22;
	mul.rn.f64 	%fd98, %fd152, %fd152;
	and.b32  	%r42, %r51, 1;
	setp.eq.b32 	%p12, %r42, 1;
	selp.f64 	%fd99, 0dBDA8FF8320FD8164, 0d3DE5DB65F9785EBA, %p12;
	ld.global.nc.v2.f64 	{%fd100, %fd101}, [%rd24];
	fma.rn.f64 	%fd102, %fd99, %fd98, %fd100;
	fma.rn.f64 	%fd103, %fd102, %fd98, %fd101;
	ld.global.nc.v2.f64 	{%fd104, %fd105}, [%rd24+16];
	fma.rn.f64 	%fd106, %fd103, %fd98, %fd104;
	fma.rn.f64 	%fd107, %fd106, %fd98, %fd105;
	ld.global.nc.v2.f64 	{%fd108, %fd109}, [%rd24+32];
	fma.rn.f64 	%fd110, %fd107, %fd98, %fd108;
	fma.rn.f64 	%fd111, %fd110, %fd98, %fd109;
	fma.rn.f64 	%fd112, %fd111, %fd152, %fd152;
	fma.rn.f64 	%fd113, %fd111, %fd98, 0d3FF0000000000000;
	selp.f64 	%fd114, %fd113, %fd112, %p12;
	and.b32  	%r43, %r51, 2;
	setp.eq.s32 	%p13, %r43, 0;
	mov.f64 	%fd115, 0d0000000000000000;
	sub.f64 	%fd116, %fd115, %fd114;
	selp.f64 	%fd117, %fd114, %fd116, %p13;
	mul.f64 	%fd118, %fd22, %fd117;
	mul.f64 	%fd119, %fd145, %fd118;
	sub.f64 	%fd120, %fd7, %fd119;
	add.f64 	%fd121, %fd120, 0d400921FB54442D18;
	div.rn.f64 	%fd122, %fd121, %fd28;
	cvt.rmi.f64.f64 	%fd123, %fd122;
	cvt.rzi.s32.f64 	%r44, %fd123;
	cvt.rn.f64.s32 	%fd124, %r44;
	add.f64 	%fd125, %fd124, 0d3FE0000000000000;
	fma.rn.f64 	%fd126, %fd28, %fd125, 0dC00921FB54442D18;
	sub.f64 	%fd26, %fd120, %fd126;
	setp.lt.s32 	%p14, %r44, 1;
	setp.ge.s32 	%p15, %r44, %r4;
	mul.wide.s32 	%rd25, %r46, 8;
	add.s64 	%rd6, %rd1, %rd25;
	or.pred  	%p16, %p14, %p15;
	@%p16 bra 	$L__BB1_17;
	div.rn.f64 	%fd127, %fd26, %fd28;
	mad.lo.s32 	%r45, %r7, %r22, %r44;
	mul.wide.s32 	%rd27, %r45, 8;
	add.s64 	%rd28, %rd2, %rd27;
	ld.global.f64 	%fd128, [%rd28+-8];
	mul.f64 	%fd129, %fd128, 0d3FE0000000000000;
	add.f64 	%fd130, %fd127, 0dBFF0000000000000;
	mul.f64 	%fd131, %fd130, %fd129;
	mul.f64 	%fd132, %fd127, %fd131;
	ld.global.f64 	%fd133, [%rd28];
	mul.f64 	%fd134, %fd130, %fd133;
	add.f64 	%fd135, %fd127, 0d3FF0000000000000;
	mul.f64 	%fd136, %fd135, %fd134;
	sub.f64 	%fd137, %fd132, %fd136;
	ld.global.f64 	%fd138, [%rd28+8];
	mul.f64 	%fd139, %fd138, 0d3FE0000000000000;
	mul.f64 	%fd140, %fd135, %fd139;
	fma.rn.f64 	%fd141, %fd127, %fd140, %fd137;
	st.global.f64 	[%rd6], %fd141;
	bra.uni 	$L__BB1_18;
$L__BB1_17:
	mov.b64 	%rd26, 0;
	st.global.u64 	[%rd6], %rd26;
$L__BB1_18:
	ld.param.u64 	%rd37, [_Z22y_create_matrix_on_gpuPdS_S_S_S_S_S_ddddiiidd_param_2];
	add.s64 	%rd30, %rd3, %rd25;
	st.global.f64 	[%rd30], %fd4;
	add.s64 	%rd31, %rd4, %rd25;
	st.global.f64 	[%rd31], %fd5;
	cvta.to.global.u64 	%rd32, %rd37;
	add.s64 	%rd33, %rd32, %rd25;
	st.global.f64 	[%rd33], %fd4;
	ld.global.f64 	%fd142, [%rd6];
	add.s64 	%rd34, %rd5, %rd25;
	st.global.f64 	[%rd34], %fd142;
	add.s32 	%r46, %r46, %r5;
	setp.lt.s32 	%p17, %r46, %r23;
	@%p17 bra 	$L__BB1_2;
$L__BB1_19:
	ret;

}
	// .globl	_Z15x_Thomas_on_gpuPdS_S_S_S_S_S_iii
.visible .entry _Z15x_Thomas_on_gpuPdS_S_S_S_S_S_iii(
	.param .u64 .ptr .align 1 _Z15x_Thomas_on_gpuPdS_S_S_S_S_S_iii_param_0,
	.param .u64 .ptr .align 1 _Z15x_Thomas_on_gpuPdS_S_S_S_S_S_iii_param_1,
	.param .u64 .ptr .align 1 _Z15x_Thomas_on_gpuPdS_S_S_S_S_S_iii_param_2,
	.param .u64 .ptr .align 1 _Z15x_Thomas_on_gpuPdS_S_S_S_S_S_iii_param_3,
	.param .u64 .ptr .align 1 _Z15x_Thomas_on_gpuPdS_S_S_S_S_S_iii_param_4,
	.param .u64 .ptr .align 1 _Z15x_Thomas_on_gpuPdS_S_S_S_S_S_iii_param_5,
	.param .u64 .ptr .align 1 _Z15x_Thomas_on_gpuPdS_S_S_S_S_S_iii_param_6,
	.param .u32 _Z15x_Thomas_on_gpuPdS_S_S_S_S_S_iii_param_7,
	.param .u32 _Z15x_Thomas_on_gpuPdS_S_S_S_S_S_iii_param_8,
	.param .u32 _Z15x_Thomas_on_gpuPdS_S_S_S_S_S_iii_param_9
)
{
	.reg .pred 	%p<17>;
	.reg .b32 	%r<125>;
	.reg .b64 	%rd<178>;
	.reg .b64 	%fd<177>;

	ld.param.u64 	%rd13, [_Z15x_Thomas_on_gpuPdS_S_S_S_S_S_iii_param_0];
	ld.param.u64 	%rd14, [_Z15x_Thomas_on_gpuPdS_S_S_S_S_S_iii_param_1];
	ld.param.u64 	%rd15, [_Z15x_Thomas_on_gpuPdS_S_S_S_S_S_iii_param_2];
	ld.param.u64 	%rd16, [_Z15x_Thomas_on_gpuPdS_S_S_S_S_S_iii_param_3];
	ld.param.u64 	%rd17, [_Z15x_Thomas_on_gpuPdS_S_S_S_S_S_iii_param_4];
	ld.param.u64 	%rd18, [_Z15x_Thomas_on_gpuPdS_S_S_S_S_S_iii_param_5];
	ld.param.u64 	%rd19, [_Z15x_Thomas_on_gpuPdS_S_S_S_S_S_iii_param_6];
	ld.param.u32 	%r42, [_Z15x_Thomas_on_gpuPdS_S_S_S_S_S_iii_param_9];
	cvta.to.global.u64 	%rd1, %rd13;
	cvta.to.global.u64 	%rd2, %rd17;
	cvta.to.global.u64 	%rd3, %rd19;
	cvta.to.global.u64 	%rd4, %rd16;
	cvta.to.global.u64 	%rd5, %rd18;
	cvta.to.global.u64 	%rd6, %rd14;
	cvta.to.global.u64 	%rd7, %rd15;
	mov.u32 	%r1, %ntid.x;
	mov.u32 	%r43, %ctaid.x;
	mov.u32 	%r44, %tid.x;
	mad.lo.s32 	%r111, %r1, %r43, %r44;
	setp.ge.s32 	%p1, %r111, %r42;
	@%p1 bra 	$L__BB2_25;
	ld.param.u32 	%r107, [_Z15x_Thomas_on_gpuPdS_S_S_S_S_S_iii_param_8];
	setp.gt.s32 	%p2, %r107, 1;
	add.s32 	%r3, %r107, -1;
	mul.lo.s32 	%r4, %r3, %r42;
	add.s32 	%r5, %r107, -2;
	mov.u32 	%r45, %nctaid.x;
	mul.lo.s32 	%r6, %r45, %r1;
	@%p2 bra 	$L__BB2_2;
	bra.uni 	$L__BB2_24;
$L__BB2_2:
	ld.param.u32 	%r108, [_Z15x_Thomas_on_gpuPdS_S_S_S_S_S_iii_param_8];
	add.s32 	%r47, %r108, 3;
	and.b32  	%r48, %r47, 3;
	add.s32 	%r7, %r48, -1;
	add.s32 	%r49, %r108, 7;
	and.b32  	%r50, %r49, 7;
	add.s32 	%r8, %r50, -1;
	and.b32  	%r9, %r47, 1;
	and.b32  	%r10, %r3, -8;
	and.b32  	%r11, %r49, 3;
	and.b32  	%r51, %r3, -4;
	neg.s32 	%r12, %r51;
$L__BB2_3:
	setp.lt.u32 	%p4, %r5, 3;
	mul.wide.s32 	%rd30, %r111, 8;
	add.s64 	%rd8, %rd7, %rd30;
	ld.global.f64 	%fd8, [%rd8];
	add.s64 	%rd9, %rd6, %rd30;
	ld.global.f64 	%fd9, [%rd9];
	div.rn.f64 	%fd10, %fd8, %fd9;
	add.s64 	%rd10, %rd5, %rd30;
	st.global.f64 	[%rd10], %fd10;
	add.s64 	%rd11, %rd4, %rd30;
	ld.global.f64 	%fd11, [%rd11];
	ld.global.f64 	%fd12, [%rd9];
	div.rn.f64 	%fd13, %fd11, %fd12;
	add.s64 	%rd12, %rd3, %rd30;
	st.global.f64 	[%rd12], %fd13;
	mov.b32 	%r123, 1;
	@%p4 bra 	$L__BB2_7;
	add.s32 	%r112, %r42, %r111;
	mov.b32 	%r113, 0;
	mov.u32 	%r114, %r42;
	mov.u32 	%r115, %r113;
	mov.u32 	%r116, %r12;
$L__BB2_5:
	.pragma "nounroll";
	mul.wide.s32 	%rd31, %r114, 8;
	add.s64 	%rd32, %rd9, %rd31;
	ld.global.f64 	%fd14, [%rd32];
	mul.wide.s32 	%rd33, %r113, 8;
	add.s64 	%rd34, %rd10, %rd33;
	ld.global.f64 	%fd15, [%rd34];
	mul.wide.s32 	%rd35, %r112, 8;
	add.s64 	%rd36, %rd1, %rd35;
	ld.global.f64 	%fd16, [%rd36];
	mul.f64 	%fd17, %fd15, %fd16;
	sub.f64 	%fd18, %fd14, %fd17;
	rcp.rn.f64 	%fd19, %fd18;
	add.s64 	%rd37, %rd8, %rd31;
	ld.global.f64 	%fd20, [%rd37];
	mul.f64 	%fd21, %fd20, %fd19;
	mul.wide.s32 	%rd38, %r42, 8;
	add.s64 	%rd39, %rd34, %rd38;
	st.global.f64 	[%rd39], %fd21;
	add.s64 	%rd40, %rd11, %rd31;
	ld.global.f64 	%fd22, [%rd40];
	add.s64 	%rd41, %rd12, %rd33;
	ld.global.f64 	%fd23, [%rd41];
	ld.global.f64 	%fd24, [%rd36];
	mul.f64 	%fd25, %fd23, %fd24;
	sub.f64 	%fd26, %fd22, %fd25;
	mul.f64 	%fd27, %fd19, %fd26;
	add.s64 	%rd42, %rd41, %rd38;
	st.global.f64 	[%rd42], %fd27;
	add.s64 	%rd43, %rd32, %rd38;
	ld.global.f64 	%fd28, [%rd43];
	ld.global.f64 	%fd29, [%rd39];
	add.s64 	%rd44, %rd36, %rd38;
	ld.global.f64 	%fd30, [%rd44];
	mul.f64 	%fd31, %fd29, %fd30;
	sub.f64 	%fd32, %fd28, %fd31;
	rcp.rn.f64 	%fd33, %fd32;
	add.s64 	%rd45, %rd37, %rd38;
	ld.global.f64 	%fd34, [%rd45];
	mul.f64 	%fd35, %fd34, %fd33;
	add.s64 	%rd46, %rd39, %rd38;
	st.global.f64 	[%rd46], %fd35;
	add.s64 	%rd47, %rd40, %rd38;
	ld.global.f64 	%fd36, [%rd47];
	ld.global.f64 	%fd37, [%rd42];
	ld.global.f64 	%fd38, [%rd44];
	mul.f64 	%fd39, %fd37, %fd38;
	sub.f64 	%fd40, %fd36, %fd39;
	mul.f64 	%fd41, %fd33, %fd40;
	add.s64 	%rd48, %rd42, %rd38;
	st.global.f64 	[%rd48], %fd41;
	add.s64 	%rd49, %rd43, %rd38;
	ld.global.f64 	%fd42, [%rd49];
	ld.global.f64 	%fd43, [%rd46];
	add.s64 	%rd50, %rd44, %rd38;
	ld.global.f64 	%fd44, [%rd50];
	mul.f64 	%fd45, %fd43, %fd44;
	sub.f64 	%fd46, %fd42, %fd45;
	rcp.rn.f64 	%fd47, %fd46;
	add.s64 	%rd51, %rd45, %rd38;
	ld.global.f64 	%fd48, [%rd51];
	mul.f64 	%fd49, %fd48, %fd47;
	add.s64 	%rd52, %rd46, %rd38;
	st.global.f64 	[%rd52], %fd49;
	add.s64 	%rd53, %rd47, %rd38;
	ld.global.f64 	%fd50, [%rd53];
	ld.global.f64 	%fd51, [%rd48];
	ld.global.f64 	%fd52, [%rd50];
	mul.f64 	%fd53, %fd51, %fd52;
	sub.f64 	%fd54, %fd50, %fd53;
	mul.f64 	%fd55, %fd47, %fd54;
	add.s64 	%rd54, %rd48, %rd38;
	st.global.f64 	[%rd54], %fd55;
	add.s64 	%rd55, %rd49, %rd38;
	ld.global.f64 	%fd56, [%rd55];
	ld.global.f64 	%fd57, [%rd52];
	add.s64 	%rd56, %rd50, %rd38;
	ld.global.f64 	%fd58, [%rd56];
	mul.f64 	%fd59, %fd57, %fd58;
	sub.f64 	%fd60, %fd56, %fd59;
	rcp.rn.f64 	%fd61, %fd60;
	add.s64 	%rd57, %rd51, %rd38;
	ld.global.f64 	%fd62, [%rd57];
	mul.f64 	%fd63, %fd62, %fd61;
	add.s64 	%rd58, %rd52, %rd38;
	st.global.f64 	[%rd58], %fd63;
	add.s64 	%rd59, %rd53, %rd38;
	ld.global.f64 	%fd64, [%rd59];
	ld.global.f64 	%fd65, [%rd54];
	ld.global.f64 	%fd66, [%rd56];
	mul.f64 	%fd67, %fd65, %fd66;
	sub.f64 	%fd68, %fd64, %fd67;
	mul.f64 	%fd69, %fd61, %fd68;
	add.s64 	%rd60, %rd54, %rd38;
	st.global.f64 	[%rd60], %fd69;
	add.s32 	%r116, %r116, 4;
	add.s32 	%r115, %r115, 4;
	shl.b32 	%r54, %r42, 2;
	add.s32 	%r114, %r114, %r54;
	add.s32 	%r113, %r113, %r54;
	add.s32 	%r112, %r112, %r54;
	setp.eq.s32 	%p5, %r116, 0;
	@%p5 bra 	$L__BB2_6;
	bra.uni 	$L__BB2_5;
$L__BB2_6:
	add.s32 	%r123, %r115, 1;
$L__BB2_7:
	ld.param.u32 	%r109, [_Z15x_Thomas_on_gpuPdS_S_S_S_S_S_iii_param_8];
	add.s32 	%r55, %r109, -1;
	and.b32  	%r56, %r55, 3;
	setp.eq.s32 	%p6, %r56, 0;
	@%p6 bra 	$L__BB2_12;
	setp.eq.s32 	%p7, %r7, 0;
	@%p7 bra 	$L__BB2_10;
	mul.lo.s32 	%r57, %r123, %r42;
	add.s32 	%r58, %r57, %r111;
	mul.wide.s32 	%rd61, %r57, 8;
	add.s64 	%rd62, %rd9, %rd61;
	ld.global.f64 	%fd70, [%rd62];
	sub.s32 	%r59, %r57, %r42;
	mul.wide.s32 	%rd63, %r59, 8;
	add.s64 	%rd64, %rd10, %rd63;
	ld.global.f64 	%fd71, [%rd64];
	mul.wide.s32 	%rd65, %r58, 8;
	add.s64 	%rd66, %rd1, %rd65;
	ld.global.f64 	%fd72, [%rd66];
	mul.f64 	%fd73, %fd71, %fd72;
	sub.f64 	%fd74, %fd70, %fd73;
	rcp.rn.f64 	%fd75, %fd74;
	add.s64 	%rd67, %rd8, %rd61;
	ld.global.f64 	%fd76, [%rd67];
	mul.f64 	%fd77, %fd76, %fd75;
	mul.wide.s32 	%rd68, %r42, 8;
	add.s64 	%rd69, %rd64, %rd68;
	st.global.f64 	[%rd69], %fd77;
	add.s64 	%rd70, %rd11, %rd61;
	ld.global.f64 	%fd78, [%rd70];
	add.s64 	%rd71, %rd12, %rd63;
	ld.global.f64 	%fd79, [%rd71];
	ld.global.f64 	%fd80, [%rd66];
	mul.f64 	%fd81, %fd79, %fd80;
	sub.f64 	%fd82, %fd78, %fd81;
	mul.f64 	%fd83, %fd75, %fd82;
	add.s64 	%rd72, %rd71, %rd68;
	st.global.f64 	[%rd72], %fd83;
	add.s64 	%rd73, %rd62, %rd68;
	ld.global.f64 	%fd84, [%rd73];
	ld.global.f64 	%fd85, [%rd69];
	add.s64 	%rd74, %rd66, %rd68;
	ld.global.f64 	%fd86, [%rd74];
	mul.f64 	%fd87, %fd85, %fd86;
	sub.f64 	%fd88, %fd84, %fd87;
	rcp.rn.f64 	%fd89, %fd88;
	add.s64 	%rd75, %rd67, %rd68;
	ld.global.f64 	%fd90, [%rd75];
	mul.f64 	%fd91, %fd90, %fd89;
	add.s64 	%rd76, %rd69, %rd68;
	st.global.f64 	[%rd76], %fd91;
	add.s64 	%rd77, %rd70, %rd68;
	ld.global.f64 	%fd92, [%rd77];
	ld.global.f64 	%fd93, [%rd72];
	ld.global.f64 	%fd94, [%rd74];
	mul.f64 	%fd95, %fd93, %fd94;
	sub.f64 	%fd96, %fd92, %fd95;
	mul.f64 	%fd97, %fd89, %fd96;
	add.s64 	%rd78, %rd72, %rd68;
	st.global.f64 	[%rd78], %fd97;
	add.s32 	%r123, %r123, 2;
$L__BB2_10:
	setp.eq.s32 	%p8, %r9, 0;
	@%p8 bra 	$L__BB2_12;
	mul.lo.s32 	%r60, %r123, %r42;
	add.s32 	%r61, %r60, %r111;
	mul.wide.s32 	%rd79, %r60, 8;
	add.s64 	%rd80, %rd9, %rd79;
	ld.global.f64 	%fd98, [%rd80];
	sub.s32 	%r62, %r60, %r42;
	mul.wide.s32 	%rd81, %r62, 8;
	add.s64 	%rd82, %rd10, %rd81;
	ld.global.f64 	%fd99, [%rd82];
	mul.wide.s32 	%rd83, %r61, 8;
	add.s64 	%rd84, %rd1, %rd83;
	ld.global.f64 	%fd100, [%rd84];
	mul.f64 	%fd101, %fd99, %fd100;
	sub.f64 	%fd102, %fd98, %fd101;
	rcp.rn.f64 	%fd103, %fd102;
	add.s64 	%rd85, %rd8, %rd79;
	ld.global.f64 	%fd104, [%rd85];
	mul.f64 	%fd105, %fd104, %fd103;
	mul.wide.s32 	%rd86, %r42, 8;
	add.s64 	%rd87, %rd82, %rd86;
	st.global.f64 	[%rd87], %fd105;
	add.s64 	%rd88, %rd11, %rd79;
	ld.global.f64 	%fd106, [%rd88];
	add.s64 	%rd89, %rd12, %rd81;
	ld.global.f64 	%fd107, [%rd89];
	ld.global.f64 	%fd108, [%rd84];
	mul.f64 	%fd109, %fd107, %fd108;
	sub.f64 	%fd110, %fd106, %fd109;
	mul.f64 	%fd111, %fd103, %fd110;
	add.s64 	%rd90, %rd89, %rd86;
	st.global.f64 	[%rd90], %fd111;
$L__BB2_12:
	setp.lt.u32 	%p9, %r5, 7;
	add.s32 	%r63, %r111, %r4;
	mul.wide.s32 	%rd91, %r4, 8;
	add.s64 	%rd92, %rd12, %rd91;
	ld.global.f64 	%fd112, [%rd92];
	mul.wide.s32 	%rd93, %r63, 8;
	add.s64 	%rd94, %rd2, %rd93;
	st.global.f64 	[%rd94], %fd112;
	mov.u32 	%r119, %r5;
	@%p9 bra 	$L__BB2_15;
	mov.b32 	%r118, 0;
	mov.u32 	%r119, %r5;
$L__BB2_14:
	.pragma "nounroll";
	mul.lo.s32 	%r65, %r119, %r42;
	add.s32 	%r66, %r65, %r111;
	mul.wide.s32 	%rd95, %r65, 8;
	add.s64 	%rd96, %rd12, %rd95;
	ld.global.f64 	%fd113, [%rd96];
	add.s64 	%rd97, %rd10, %rd95;
	ld.global.f64 	%fd114, [%rd97];
	add.s32 	%r67, %r65, %r42;
	add.s32 	%r68, %r66, %r42;
	mul.wide.s32 	%rd98, %r68, 8;
	add.s64 	%rd99, %rd2, %rd98;
	ld.global.f64 	%fd115, [%rd99];
	mul.f64 	%fd116, %fd114, %fd115;
	sub.f64 	%fd117, %fd113, %fd116;
	mul.wide.s32 	%rd100, %r66, 8;
	add.s64 	%rd101, %rd2, %rd100;
	st.global.f64 	[%rd101], %fd117;
	shl.b32 	%r69, %r42, 1;
	sub.s32 	%r70, %r67, %r69;
	add.s32 	%r71, %r70, %r111;
	mul.wide.s32 	%rd102, %r70, 8;
	add.s64 	%rd103, %rd12, %rd102;
	ld.global.f64 	%fd118, [%rd103];
	add.s64 	%rd104, %rd10, %rd102;
	ld.global.f64 	%fd119, [%rd104];
	mul.f64 	%fd120, %fd119, %fd117;
	sub.f64 	%fd121, %fd118, %fd120;
	mul.wide.s32 	%rd105, %r71, 8;
	add.s64 	%rd106, %rd2, %rd105;
	st.global.f64 	[%rd106], %fd121;
	sub.s32 	%r72, %r70, %r42;
	add.s32 	%r73, %r72, %r111;
	mul.wide.s32 	%rd107, %r72, 8;
	add.s64 	%rd108, %rd12, %rd107;
	ld.global.f64 	%fd122, [%rd108];
	add.s64 	%rd109, %rd10, %rd107;
	ld.global.f64 	%fd123, [%rd109];
	mul.f64 	%fd124, %fd123, %fd121;
	sub.f64 	%fd125, %fd122, %fd124;
	mul.wide.s32 	%rd110, %r73, 8;
	add.s64 	%rd111, %rd2, %rd110;
	st.global.f64 	[%rd111], %fd125;
	sub.s32 	%r74, %r72, %r42;
	add.s32 	%r75, %r74, %r111;
	mul.wide.s32 	%rd112, %r74, 8;
	add.s64 	%rd113, %rd12, %rd112;
	ld.global.f64 	%fd126, [%rd113];
	add.s64 	%rd114, %rd10, %rd112;
	ld.global.f64 	%fd127, [%rd114];
	mul.f64 	%fd128, %fd127, %fd125;
	sub.f64 	%fd129, %fd126, %fd128;
	mul.wide.s32 	%rd115, %r75, 8;
	add.s64 	%rd116, %rd2, %rd115;
	st.global.f64 	[%rd116], %fd129;
	sub.s32 	%r76, %r74, %r42;
	add.s32 	%r77, %r76, %r111;
	mul.wide.s32 	%rd117, %r76, 8;
	add.s64 	%rd118, %rd12, %rd117;
	ld.global.f64 	%fd130, [%rd118];
	add.s64 	%rd119, %rd10, %rd117;
	ld.global.f64 	%fd131, [%rd119];
	mul.f64 	%fd132, %fd131, %fd129;
	sub.f64 	%fd133, %fd130, %fd132;
	mul.wide.s32 	%rd120, %r77, 8;
	add.s64 	%rd121, %rd2, %rd120;
	st.global.f64 	[%rd121], %fd133;
	sub.s32 	%r78, %r76, %r42;
	add.s32 	%r79, %r78, %r111;
	mul.wide.s32 	%rd122, %r78, 8;
	add.s64 	%rd123, %rd12, %rd122;
	ld.global.f64 	%fd134, [%rd123];
	add.s64 	%rd124, %rd10, %rd122;
	ld.global.f64 	%fd135, [%rd124];
	mul.f64 	%fd136, %fd135, %fd133;
	sub.f64 	%fd137, %fd134, %fd136;
	mul.wide.s32 	%rd125, %r79, 8;
	add.s64 	%rd126, %rd2, %rd125;
	st.global.f64 	[%rd126], %fd137;
	sub.s32 	%r80, %r78, %r42;
	add.s32 	%r81, %r80, %r111;
	mul.wide.s32 	%rd127, %r80, 8;
	add.s64 	%rd128, %rd12, %rd127;
	ld.global.f64 	%fd138, [%rd128];
	add.s64 	%rd129, %rd10, %rd127;
	ld.global.f64 	%fd139, [%rd129];
	mul.f64 	%fd140, %fd139, %fd137;
	sub.f64 	%fd141, %fd138, %fd140;
	mul.wide.s32 	%rd130, %r81, 8;
	add.s64 	%rd131, %rd2, %rd130;
	st.global.f64 	[%rd131], %fd141;
	sub.s32 	%r82, %r80, %r42;
	add.s32 	%r83, %r82, %r111;
	mul.wide.s32 	%rd132, %r82, 8;
	add.s64 	%rd133, %rd12, %rd132;
	ld.global.f64 	%fd142, [%rd133];
	add.s64 	%rd134, %rd10, %rd132;
	ld.global.f64 	%fd143, [%rd134];
	mul.f64 	%fd144, %fd143, %fd141;
	sub.f64 	%fd145, %fd142, %fd144;
	mul.wide.s32 	%rd135, %r83, 8;
	add.s64 	%rd136, %rd2, %rd135;
	st.global.f64 	[%rd136], %fd145;
	add.s32 	%r119, %r119, -8;
	add.s32 	%r118, %r118, 8;
	setp.ne.s32 	%p10, %r118, %r10;
	@%p10 bra 	$L__BB2_14;
$L__BB2_15:
	ld.param.u32 	%r110, [_Z15x_Thomas_on_gpuPdS_S_S_S_S_S_iii_param_8];
	add.s32 	%r84, %r110, -1;
	and.b32  	%r85, %r84, 7;
	setp.eq.s32 	%p11, %r85, 0;
	@%p11 bra 	$L__BB2_23;
	setp.lt.u32 	%p12, %r8, 3;
	@%p12 bra 	$L__BB2_18;
	mul.lo.s32 	%r86, %r119, %r42;
	add.s32 	%r87, %r86, %r111;
	mul.wide.s32 	%rd137, %r86, 8;
	add.s64 	%rd138, %rd12, %rd137;
	ld.global.f64 	%fd146, [%rd138];
	add.s64 	%rd139, %rd10, %rd137;
	ld.global.f64 	%fd147, [%rd139];
	add.s32 	%r88, %r86, %r42;
	add.s32 	%r89, %r87, %r42;
	mul.wide.s32 	%rd140, %r89, 8;
	add.s64 	%rd141, %rd2, %rd140;
	ld.global.f64 	%fd148, [%rd141];
	mul.f64 	%fd149, %fd147, %fd148;
	sub.f64 	%fd150, %fd146, %fd149;
	mul.wide.s32 	%rd142, %r87, 8;
	add.s64 	%rd143, %rd2, %rd142;
	st.global.f64 	[%rd143], %fd150;
	shl.b32 	%r90, %r42, 1;
	sub.s32 	%r91, %r88, %r90;
	add.s32 	%r92, %r91, %r111;
	mul.wide.s32 	%rd144, %r91, 8;
	add.s64 	%rd145, %rd12, %rd144;
	ld.global.f64 	%fd151, [%rd145];
	add.s64 	%rd146, %rd10, %rd144;
	ld.global.f64 	%fd152, [%rd146];
	mul.f64 	%fd153, %fd152, %fd150;
	sub.f64 	%fd154, %fd151, %fd153;
	mul.wide.s32 	%rd147, %r92, 8;
	add.s64 	%rd148, %rd2, %rd147;
	st.global.f64 	[%rd148], %fd154;
	sub.s32 	%r93, %r91, %r42;
	add.s32 	%r94, %r93, %r111;
	mul.wide.s32 	%rd149, %r93, 8;
	add.s64 	%rd150, %rd12, %rd149;
	ld.global.f64 	%fd155, [%rd150];
	add.s64 	%rd151, %rd10, %rd149;
	ld.global.f64 	%fd156, [%rd151];
	mul.f64 	%fd157, %fd156, %fd154;
	sub.f64 	%fd158, %fd155, %fd157;
	mul.wide.s32 	%rd152, %r94, 8;
	add.s64 	%rd153, %rd2, %rd152;
	st.global.f64 	[%rd153], %fd158;
	sub.s32 	%r95, %r93, %r42;
	add.s32 	%r96, %r95, %r111;
	mul.wide.s32 	%rd154, %r95, 8;
	add.s64 	%rd155, %rd12, %rd154;
	ld.global.f64 	%fd159, [%rd155];
	add.s64 	%rd156, %rd10, %rd154;
	ld.global.f64 	%fd160, [%rd156];
	mul.f64 	%fd161, %fd160, %fd158;
	sub.f64 	%fd162, %fd159, %fd161;
	mul.wide.s32 	%rd157, %r96, 8;
	add.s64 	%rd158, %rd2, %rd157;
	st.global.f64 	[%rd158], %fd162;
	add.s32 	%r119, %r119, -4;
$L__BB2_18:
	setp.eq.s32 	%p13, %r11, 0;
	@%p13 bra 	$L__BB2_23;
	setp.eq.s32 	%p14, %r7, 0;
	@%p14 bra 	$L__BB2_21;
	mul.lo.s32 	%r97, %r119, %r42;
	add.s32 	%r98, %r97, %r111;
	mul.wide.s32 	%rd159, %r97, 8;
	add.s64 	%rd160, %rd12, %rd159;
	ld.global.f64 	%fd163, [%rd160];
	add.s64 	%rd161, %rd10, %rd159;
	ld.global.f64 	%fd164, [%rd161];
	add.s32 	%r99, %r97, %r42;
	add.s32 	%r100, %r98, %r42;
	mul.wide.s32 	%rd162, %r100, 8;
	add.s64 	%rd163, %rd2, %rd162;
	ld.global.f64 	%fd165, [%rd163];
	mul.f64 	%fd166, %fd164, %fd165;
	sub.f64 	%fd167, %fd163, %fd166;
	mul.wide.s32 	%rd164, %r98, 8;
	add.s64 	%rd165, %rd2, %rd164;
	st.global.f64 	[%rd165], %fd167;
	shl.b32 	%r101, %r42, 1;
	sub.s32 	%r102, %r99, %r101;
	add.s32 	%r103, %r102, %r111;
	mul.wide.s32 	%rd166, %r102, 8;
	add.s64 	%rd167, %rd12, %rd166;
	ld.global.f64 	%fd168, [%rd167];
	add.s64 	%rd168, %rd10, %rd166;
	ld.global.f64 	%fd169, [%rd168];
	mul.f64 	%fd170, %fd169, %fd167;
	sub.f64 	%fd171, %fd168, %fd170;
	mul.wide.s32 	%rd169, %r103, 8;
	add.s64 	%rd170, %rd2, %rd169;
	st.global.f64 	[%rd170], %fd171;
	add.s32 	%r119, %r119, -2;
$L__BB2_21:
	setp.eq.s32 	%p15, %r9, 0;
	@%p15 bra 	$L__BB2_23;
	mul.lo.s32 	%r104, %r119, %r42;
	add.s32 	%r105, %r104, %r111;
	mul.wide.s32 	%rd171, %r104, 8;
	add.s64 	%rd172, %rd12, %rd171;
	ld.global.f64 	%fd172, [%rd172];
	add.s64 	%rd173, %rd10, %rd171;
	ld.global.f64 	%fd173, [%rd173];
	add.s32 	%r106, %r105, %r42;
	mul.wide.s32 	%rd174, %r106, 8;
	add.s64 	%rd175, %rd2, %rd174;
	ld.global.f64 	%fd174, [%rd175];
	mul.f64 	%fd175, %fd173, %fd174;
	sub.f64 	%fd176, %fd172, %fd175;
	mul.wide.s32 	%rd176, %r105, 8;
	add.s64 	%rd177, %rd2, %rd176;
	st.global.f64 	[%rd177], %fd176;
$L__BB2_23:
	add.s32 	%r111, %r111, %r6;
	setp.lt.s32 	%p16, %r111, %r42;
	@%p16 bra 	$L__BB2_3;
	bra.uni 	$L__BB2_25;
$L__BB2_24:
	mul.wide.s32 	%rd20, %r111, 8;
	add.s64 	%rd21, %rd7, %rd20;
	ld.global.f64 	%fd1, [%rd21];
	add.s64 	%rd22, %rd6, %rd20;
	ld.global.f64 	%fd2, [%rd22];
	div.rn.f64 	%fd3, %fd1, %fd2;
	add.s64 	%rd23, %rd5, %rd20;
	st.global.f64 	[%rd23], %fd3;
	add.s64 	%rd24, %rd4, %rd20;
	ld.global.f64 	%fd4, [%rd24];
	ld.global.f64 	%fd5, [%rd22];
	div.rn.f64 	%fd6, %fd4, %fd5;
	add.s64 	%rd25, %rd3, %rd20;
	st.global.f64 	[%rd25], %fd6;
	add.s32 	%r46, %r111, %r4;
	mul.wide.s32 	%rd26, %r4, 8;
	add.s64 	%rd27, %rd25, %rd26;
	ld.global.f64 	%fd7, [%rd27];
	mul.wide.s32 	%rd28, %r46, 8;
	add.s64 	%rd29, %rd2, %rd28;
	st.global.f64 	[%rd29], %fd7;
	add.s32 	%r111, %r111, %r6;
	setp.lt.s32 	%p3, %r111, %r42;
	@%p3 bra 	$L__BB2_24;
$L__BB2_25:
	ret;

}
	// .globl	_Z15y_Thomas_on_gpuPdS_S_S_S_S_S_iii
.visible .entry _Z15y_Thomas_on_gpuPdS_S_S_S_S_S_iii(
	.param .u64 .ptr .align 1 _Z15y_Thomas_on_gpuPdS_S_S_S_S_S_iii_param_0,
	.param .u64 .ptr .align 1 _Z15y_Thomas_on_gpuPdS_S_S_S_S_S_iii_param_1,
	.param .u64 .ptr .align 1 _Z15y_Thomas_on_gpuPdS_S_S_S_S_S_iii_param_2,
	.param .u64 .ptr .align 1 _Z15y_Thomas_on_gpuPdS_S_S_S_S_S_iii_param_3,
	.param .u64 .ptr .align 1 _Z15y_Thomas_on_gpuPdS_S_S_S_S_S_iii_param_4,
	.param .u64 .ptr .align 1 _Z15y_Thomas_on_gpuPdS_S_S_S_S_S_iii_param_5,
	.param .u64 .ptr .align 1 _Z15y_Thomas_on_gpuPdS_S_S_S_S_S_iii_param_6,
	.param .u32 _Z15y_Thomas_on_gpuPdS_S_S_S_S_S_iii_param_7,
	.param .u32 _Z15y_Thomas_on_gpuPdS_S_S_S_S_S_iii_param_8,
	.param .u32 _Z15y_Thomas_on_gpuPdS_S_S_S_S_S_iii_param_9
)
{
	.reg .pred 	%p<17>;
	.reg .b32 	%r<86>;
	.reg .b64 	%rd<116>;
	.reg .b64 	%fd<184>;

	ld.param.u64 	%rd29, [_Z15y_Thomas_on_gpuPdS_S_S_S_S_S_iii_param_0];
	ld.param.u64 	%rd30, [_Z15y_Thomas_on_gpuPdS_S_S_S_S_S_iii_param_1];
	ld.param.u64 	%rd31, [_Z15y_Thomas_on_gpuPdS_S_S_S_S_S_iii_param_2];
	ld.param.u64 	%rd32, [_Z15y_Thomas_on_gpuPdS_S_S_S_S_S_iii_param_3];
	ld.param.u64 	%rd33, [_Z15y_Thomas_on_gpuPdS_S_S_S_S_S_iii_param_4];
	ld.param.u64 	%rd34, [_Z15y_Thomas_on_gpuPdS_S_S_S_S_S_iii_param_5];
	ld.param.u64 	%rd35, [_Z15y_Thomas_on_gpuPdS_S_S_S_S_S_iii_param_6];
	ld.param.u32 	%r34, [_Z15y_Thomas_on_gpuPdS_S_S_S_S_S_iii_param_8];
	ld.param.u32 	%r35, [_Z15y_Thomas_on_gpuPdS_S_S_S_S_S_iii_param_9];
	cvta.to.global.u64 	%rd1, %rd29;
	cvta.to.global.u64 	%rd2, %rd33;
	cvta.to.global.u64 	%rd3, %rd35;
	cvta.to.global.u64 	%rd4, %rd32;
	cvta.to.global.u64 	%rd5, %rd34;
	cvta.to.global.u64 	%rd6, %rd30;
	cvta.to.global.u64 	%rd7, %rd31;
	mov.u32 	%r1, %ntid.x;
	mov.u32 	%r36, %ctaid.x;
	mov.u32 	%r37, %tid.x;
	mad.lo.s32 	%r74, %r1, %r36, %r37;
	setp.ge.s32 	%p1, %r74, %r34;
	@%p1 bra 	$L__BB3_25;
	setp.gt.s32 	%p2, %r35, 1;
	add.s32 	%r3, %r35, -1;
	add.s32 	%r4, %r35, -2;
	mov.u32 	%r38, %nctaid.x;
	mul.lo.s32 	%r5, %r38, %r1;
	@%p2 bra 	$L__BB3_2;
	bra.uni 	$L__BB3_24;
$L__BB3_2:
	add.s32 	%r41, %r35, 3;
	and.b32  	%r42, %r41, 3;
	add.s32 	%r6, %r42, -1;
	and.b32  	%r44, %r3, 7;
	add.s32 	%r7, %r44, -1;
	and.b32  	%r8, %r41, 1;
$L__BB3_3:
	setp.lt.u32 	%p4, %r4, 3;
	mul.lo.s32 	%r46, %r74, %r35;
	cvt.s64.s32 	%rd8, %r46;
	mul.wide.s32 	%rd46, %r46, 8;
	add.s64 	%rd9, %rd7, %rd46;
	ld.global.f64 	%fd8, [%rd9];
	add.s64 	%rd10, %rd6, %rd46;
	ld.global.f64 	%fd9, [%rd10];
	div.rn.f64 	%fd10, %fd8, %fd9;
	add.s64 	%rd11, %rd5, %rd46;
	st.global.f64 	[%rd11], %fd10;
	add.s64 	%rd12, %rd4, %rd46;
	ld.global.f64 	%fd11, [%rd12];
	ld.global.f64 	%fd12, [%rd10];
	div.rn.f64 	%fd13, %fd11, %fd12;
	add.s64 	%rd13, %rd3, %rd46;
	st.global.f64 	[%rd13], %fd13;
	mov.b32 	%r84, 1;
	@%p4 bra 	$L__BB3_18;
	and.b32  	%r48, %r3, -4;
	neg.s32 	%r77, %r48;
	cvt.u32.u64 	%r49, %rd8;
	add.s32 	%r76, %r49, 1;
	shl.b64 	%rd47, %rd8, 3;
	add.s64 	%rd48, %rd6, %rd47;
	add.s64 	%rd115, %rd48, 32;
	add.s64 	%rd49, %rd3, %rd47;
	add.s64 	%rd114, %rd49, 16;
	add.s64 	%rd50, %rd5, %rd47;
	add.s64 	%rd113, %rd50, 16;
	add.s64 	%rd51, %rd7, %rd47;
	add.s64 	%rd112, %rd51, 32;
	add.s64 	%rd52, %rd4, %rd47;
	add.s64 	%rd111, %rd52, 16;
	mov.b32 	%r75, 0;
	bra.uni 	$L__BB3_16;
$L__BB3_5:
	mov.b32 	%r79, 0;
	mov.u32 	%r80, %r4;
$L__BB3_6:
	.pragma "nounroll";
	add.s32 	%r59, %r80, %r55;
	cvt.s64.s32 	%rd79, %r80;
	mul.wide.s32 	%rd80, %r80, 8;
	add.s64 	%rd81, %rd13, %rd80;
	ld.global.f64 	%fd113, [%rd81];
	add.s64 	%rd82, %rd11, %rd80;
	ld.global.f64 	%fd114, [%rd82];
	add.s32 	%r60, %r59, 1;
	mul.wide.s32 	%rd83, %r60, 8;
	add.s64 	%rd84, %rd2, %rd83;
	ld.global.f64 	%fd115, [%rd84];
	mul.f64 	%fd116, %fd114, %fd115;
	sub.f64 	%fd117, %fd113, %fd116;
	st.global.f64 	[%rd84+-8], %fd117;
	ld.global.f64 	%fd118, [%rd81+-8];
	ld.global.f64 	%fd119, [%rd82+-8];
	mul.f64 	%fd120, %fd119, %fd117;
	sub.f64 	%fd121, %fd118, %fd120;
	st.global.f64 	[%rd84+-16], %fd121;
	add.s64 	%rd85, %rd79, %rd8;
	ld.global.f64 	%fd122, [%rd81+-16];
	ld.global.f64 	%fd123, [%rd82+-16];
	mul.f64 	%fd124, %fd123, %fd121;
	sub.f64 	%fd125, %fd122, %fd124;
	shl.b64 	%rd86, %rd85, 3;
	add.s64 	%rd87, %rd2, %rd86;
	st.global.f64 	[%rd87+-16], %fd125;
	ld.global.f64 	%fd126, [%rd81+-24];
	ld.global.f64 	%fd127, [%rd82+-24];
	ld.global.f64 	%fd128, [%rd84+-24];
	mul.f64 	%fd129, %fd127, %fd128;
	sub.f64 	%fd130, %fd126, %fd129;
	st.global.f64 	[%rd87+-24], %fd130;
	ld.global.f64 	%fd131, [%rd81+-32];
	ld.global.f64 	%fd132, [%rd82+-32];
	ld.global.f64 	%fd133, [%rd84+-32];
	mul.f64 	%fd134, %fd132, %fd133;
	sub.f64 	%fd135, %fd131, %fd134;
	st.global.f64 	[%rd87+-32], %fd135;
	ld.global.f64 	%fd136, [%rd81+-40];
	ld.global.f64 	%fd137, [%rd82+-40];
	ld.global.f64 	%fd138, [%rd84+-40];
	mul.f64 	%fd139, %fd137, %fd138;
	sub.f64 	%fd140, %fd136, %fd139;
	st.global.f64 	[%rd87+-40], %fd140;
	ld.global.f64 	%fd141, [%rd81+-48];
	ld.global.f64 	%fd142, [%rd82+-48];
	ld.global.f64 	%fd143, [%rd84+-48];
	mul.f64 	%fd144, %fd142, %fd143;
	sub.f64 	%fd145, %fd141, %fd144;
	st.global.f64 	[%rd87+-48], %fd145;
	ld.global.f64 	%fd146, [%rd81+-56];
	ld.global.f64 	%fd147, [%rd82+-56];
	ld.global.f64 	%fd148, [%rd84+-56];
	mul.f64 	%fd149, %fd147, %fd148;
	sub.f64 	%fd150, %fd146, %fd149;
	st.global.f64 	[%rd87+-56], %fd150;
	add.s32 	%r80, %r80, -8;
	add.s32 	%r79, %r79, 8;
	and.b32  	%r61, %r3, -8;
	setp.ne.s32 	%p10, %r79, %r61;
	@%p10 bra 	$L__BB3_6;
$L__BB3_7:
	and.b32  	%r62, %r3, 7;
	setp.eq.s32 	%p11, %r62, 0;
	@%p11 bra 	$L__BB3_15;
	setp.lt.u32 	%p12, %r7, 3;
	@%p12 bra 	$L__BB3_10;
	add.s32 	%r64, %r80, %r55;
	cvt.s64.s32 	%rd88, %r80;
	mul.wide.s32 	%rd89, %r80, 8;
	add.s64 	%rd90, %rd13, %rd89;
	ld.global.f64 	%fd151, [%rd90];
	add.s64 	%rd91, %rd11, %rd89;
	ld.global.f64 	%fd152, [%rd91];
	add.s32 	%r65, %r64, 1;
	mul.wide.s32 	%rd92, %r65, 8;
	add.s64 	%rd93, %rd2, %rd92;
	ld.global.f64 	%fd153, [%rd93];
	mul.f64 	%fd154, %fd152, %fd153;
	sub.f64 	%fd155, %fd151, %fd154;
	st.global.f64 	[%rd93+-8], %fd155;
	add.s64 	%rd94, %rd88, %rd8;
	ld.global.f64 	%fd156, [%rd90+-8];
	ld.global.f64 	%fd157, [%rd91+-8];
	mul.f64 	%fd158, %fd157, %fd155;
	sub.f64 	%fd159, %fd156, %fd158;
	shl.b64 	%rd95, %rd94, 3;
	add.s64 	%rd96, %rd2, %rd95;
	st.global.f64 	[%rd96+-8], %fd159;
	ld.global.f64 	%fd160, [%rd90+-16];
	ld.global.f64 	%fd161, [%rd91+-16];
	ld.global.f64 	%fd162, [%rd93+-16];
	mul.f64 	%fd163, %fd161, %fd162;
	sub.f64 	%fd164, %fd160, %fd163;
	st.global.f64 	[%rd96+-16], %fd164;
	ld.global.f64 	%fd165, [%rd90+-24];
	ld.global.f64 	%fd166, [%rd91+-24];
	ld.global.f64 	%fd167, [%rd93+-24];
	mul.f64 	%fd168, %fd166, %fd167;
	sub.f64 	%fd169, %fd165, %fd168;
	st.global.f64 	[%rd96+-24], %fd169;
	add.s32 	%r80, %r80, -4;
$L__BB3_10:
	add.s32 	%r66, %r35, -1;
	and.b32  	%r67, %r66, 3;
	setp.eq.s32 	%p13, %r67, 0;
	@%p13 bra 	$L__BB3_15;
	setp.eq.s32 	%p14, %r6, 0;
	@%p14 bra 	$L__BB3_13;
	add.s32 	%r69, %r80, %r55;
	cvt.s64.s32 	%rd97, %r80;
	mul.wide.s32 	%rd98, %r80, 8;
	add.s64 	%rd99, %rd13, %rd98;
	ld.global.f64 	%fd170, [%rd99];
	add.s64 	%rd100, %rd11, %rd98;
	ld.global.f64 	%fd171, [%rd100];
	add.s32 	%r70, %r69, 1;
	mul.wide.s32 	%rd101, %r70, 8;
	add.s64 	%rd102, %rd2, %rd101;
	ld.global.f64 	%fd172, [%rd102];
	mul.f64 	%fd173, %fd171, %fd172;
	sub.f64 	%fd174, %fd170, %fd173;
	st.global.f64 	[%rd102+-8], %fd174;
	add.s64 	%rd103, %rd97, %rd8;
	ld.global.f64 	%fd175, [%rd99+-8];
	ld.global.f64 	%fd176, [%rd100+-8];
	mul.f64 	%fd177, %fd176, %fd174;
	sub.f64 	%fd178, %fd175, %fd177;
	shl.b64 	%rd104, %rd103, 3;
	add.s64 	%rd105, %rd2, %rd104;
	st.global.f64 	[%rd105+-8], %fd178;
	add.s32 	%r80, %r80, -2;
$L__BB3_13:
	setp.eq.s32 	%p15, %r8, 0;
	@%p15 bra 	$L__BB3_15;
	add.s32 	%r72, %r80, %r55;
	mul.wide.s32 	%rd106, %r80, 8;
	add.s64 	%rd107, %rd13, %rd106;
	ld.global.f64 	%fd179, [%rd107];
	add.s64 	%rd108, %rd11, %rd106;
	ld.global.f64 	%fd180, [%rd108];
	add.s32 	%r73, %r72, 1;
	mul.wide.s32 	%rd109, %r73, 8;
	add.s64 	%rd110, %rd2, %rd109;
	ld.global.f64 	%fd181, [%rd110];
	mul.f64 	%fd182, %fd180, %fd181;
	sub.f64 	%fd183, %fd179, %fd182;
	st.global.f64 	[%rd110+-8], %fd183;
$L__BB3_15:
	add.s32 	%r74, %r74, %r5;
	setp.lt.s32 	%p16, %r74, %r34;
	@%p16 bra 	$L__BB3_3;
	bra.uni 	$L__BB3_25;
$L__BB3_16:
	.pragma "nounroll";
	mul.wide.s32 	%rd53, %r76, 8;
	add.s64 	%rd54, %rd1, %rd53;
	ld.global.f64 	%fd14, [%rd115+-24];
	ld.global.f64 	%fd15, [%rd113+-16];
	ld.global.f64 	%fd16, [%rd54];
	mul.f64 	%fd17, %fd15, %fd16;
	sub.f64 	%fd18, %fd14, %fd17;
	rcp.rn.f64 	%fd19, %fd18;
	ld.global.f64 	%fd20, [%rd112+-24];
	mul.f64 	%fd21, %fd20, %fd19;
	st.global.f64 	[%rd113+-8], %fd21;
	ld.global.f64 	%fd22, [%rd111+-8];
	ld.global.f64 	%fd23, [%rd114+-16];
	ld.global.f64 	%fd24, [%rd54];
	mul.f64 	%fd25, %fd23, %fd24;
	sub.f64 	%fd26, %fd22, %fd25;
	mul.f64 	%fd27, %fd19, %fd26;
	st.global.f64 	[%rd114+-8], %fd27;
	ld.global.f64 	%fd28, [%rd115+-16];
	ld.global.f64 	%fd29, [%rd113+-8];
	ld.global.f64 	%fd30, [%rd54+8];
	mul.f64 	%fd31, %fd29, %fd30;
	sub.f64 	%fd32, %fd28, %fd31;
	rcp.rn.f64 	%fd33, %fd32;
	ld.global.f64 	%fd34, [%rd112+-16];
	mul.f64 	%fd35, %fd34, %fd33;
	st.global.f64 	[%rd113], %fd35;
	ld.global.f64 	%fd36, [%rd111];
	ld.global.f64 	%fd37, [%rd114+-8];
	ld.global.f64 	%fd38, [%rd54+8];
	mul.f64 	%fd39, %fd37, %fd38;
	sub.f64 	%fd40, %fd36, %fd39;
	mul.f64 	%fd41, %fd33, %fd40;
	st.global.f64 	[%rd114], %fd41;
	ld.global.f64 	%fd42, [%rd115+-8];
	ld.global.f64 	%fd43, [%rd113];
	ld.global.f64 	%fd44, [%rd54+16];
	mul.f64 	%fd45, %fd43, %fd44;
	sub.f64 	%fd46, %fd42, %fd45;
	rcp.rn.f64 	%fd47, %fd46;
	ld.global.f64 	%fd48, [%rd112+-8];
	mul.f64 	%fd49, %fd48, %fd47;
	st.global.f64 	[%rd113+8], %fd49;
	ld.global.f64 	%fd50, [%rd111+8];
	ld.global.f64 	%fd51, [%rd114];
	ld.global.f64 	%fd52, [%rd54+16];
	mul.f64 	%fd53, %fd51, %fd52;
	sub.f64 	%fd54, %fd50, %fd53;
	mul.f64 	%fd55, %fd47, %fd54;
	st.global.f64 	[%rd114+8], %fd55;
	ld.global.f64 	%fd56, [%rd115];
	ld.global.f64 	%fd57, [%rd113+8];
	ld.global.f64 	%fd58, [%rd54+24];
	mul.f64 	%fd59, %fd57, %fd58;
	sub.f64 	%fd60, %fd56, %fd59;
	rcp.rn.f64 	%fd61, %fd60;
	ld.global.f64 	%fd62, [%rd112];
	mul.f64 	%fd63, %fd62, %fd61;
	st.global.f64 	[%rd113+16], %fd63;
	ld.global.f64 	%fd64, [%rd111+16];
	ld.global.f64 	%fd65, [%rd114+8];
	ld.global.f64 	%fd66, [%rd54+24];
	mul.f64 	%fd67, %fd65, %fd66;
	sub.f64 	%fd68, %fd64, %fd67;
	mul.f64 	%fd69, %fd61, %fd68;
	st.global.f64 	[%rd114+16], %fd69;
	add.s32 	%r77, %r77, 4;
	add.s32 	%r76, %r76, 4;
	add.s32 	%r75, %r75, 4;
	add.s64 	%rd115, %rd115, 32;
	add.s64 	%rd114, %rd114, 32;
	add.s64 	%rd113, %rd113, 32;
	add.s64 	%rd112, %rd112, 32;
	add.s64 	%rd111, %rd111, 32;
	setp.eq.s32 	%p5, %r77, 0;
	@%p5 bra 	$L__BB3_17;
	bra.uni 	$L__BB3_16;
$L__BB3_17:
	add.s32 	%r84, %r75, 1;
$L__BB3_18:
	and.b32  	%r50, %r3, 3;
	setp.eq.s32 	%p6, %r50, 0;
	@%p6 bra 	$L__BB3_23;
	setp.eq.s32 	%p7, %r6, 0;
	@%p7 bra 	$L__BB3_21;
	cvt.u32.u64 	%r51, %rd8;
	add.s32 	%r52, %r84, %r51;
	cvt.s64.s32 	%rd55, %r84;
	mul.wide.s32 	%rd56, %r84, 8;
	add.s64 	%rd57, %rd10, %rd56;
	ld.global.f64 	%fd70, [%rd57];
	add.s64 	%rd58, %rd11, %rd56;
	ld.global.f64 	%fd71, [%rd58+-8];
	mul.wide.s32 	%rd59, %r52, 8;
	add.s64 	%rd60, %rd1, %rd59;
	ld.global.f64 	%fd72, [%rd60];
	mul.f64 	%fd73, %fd71, %fd72;
	sub.f64 	%fd74, %fd70, %fd73;
	rcp.rn.f64 	%fd75, %fd74;
	add.s64 	%rd61, %rd9, %rd56;
	ld.global.f64 	%fd76, [%rd61];
	mul.f64 	%fd77, %fd76, %fd75;
	st.global.f64 	[%rd58], %fd77;
	add.s64 	%rd62, %rd12, %rd56;
	ld.global.f64 	%fd78, [%rd62];
	add.s64 	%rd63, %rd13, %rd56;
	ld.global.f64 	%fd79, [%rd63+-8];
	ld.global.f64 	%fd80, [%rd60];
	mul.f64 	%fd81, %fd79, %fd80;
	sub.f64 	%fd82, %fd78, %fd81;
	mul.f64 	%fd83, %fd75, %fd82;
	st.global.f64 	[%rd63], %fd83;
	add.s64 	%rd64, %rd55, %rd8;
	ld.global.f64 	%fd84, [%rd57+8];
	ld.global.f64 	%fd85, [%rd58];
	shl.b64 	%rd65, %rd64, 3;
	add.s64 	%rd66, %rd1, %rd65;
	ld.global.f64 	%fd86, [%rd66+8];
	mul.f64 	%fd87, %fd85, %fd86;
	sub.f64 	%fd88, %fd84, %fd87;
	rcp.rn.f64 	%fd89, %fd88;
	ld.global.f64 	%fd90, [%rd61+8];
	mul.f64 	%fd91, %fd90, %fd89;
	st.global.f64 	[%rd58+8], %fd91;
	ld.global.f64 	%fd92, [%rd62+8];
	ld.global.f64 	%fd93, [%rd63];
	ld.global.f64 	%fd94, [%rd66+8];
	mul.f64 	%fd95, %fd93, %fd94;
	sub.f64 	%fd96, %fd92, %fd95;
	mul.f64 	%fd97, %fd89, %fd96;
	st.global.f64 	[%rd63+8], %fd97;
	add.s32 	%r84, %r84, 2;
$L__BB3_21:
	setp.eq.s32 	%p8, %r8, 0;
	@%p8 bra 	$L__BB3_23;
	cvt.u32.u64 	%r53, %rd8;
	add.s32 	%r54, %r84, %r53;
	mul.wide.s32 	%rd67, %r84, 8;
	add.s64 	%rd68, %rd10, %rd67;
	ld.global.f64 	%fd98, [%rd68];
	add.s64 	%rd69, %rd11, %rd67;
	ld.global.f64 	%fd99, [%rd69+-8];
	mul.wide.s32 	%rd70, %r54, 8;
	add.s64 	%rd71, %rd1, %rd70;
	ld.global.f64 	%fd100, [%rd71];
	mul.f64 	%fd101, %fd99, %fd100;
	sub.f64 	%fd102, %fd98, %fd101;
	rcp.rn.f64 	%fd103, %fd102;
	add.s64 	%rd72, %rd9, %rd67;
	ld.global.f64 	%fd104, [%rd72];
	mul.f64 	%fd105, %fd104, %fd103;
	st.global.f64 	[%rd69], %fd105;
	add.s64 	%rd73, %rd12, %rd67;
	ld.global.f64 	%fd106, [%rd73];
	add.s64 	%rd74, %rd13, %rd67;
	ld.global.f64 	%fd107, [%rd74+-8];
	ld.global.f64 	%fd108, [%rd71];
	mul.f64 	%fd109, %fd107, %fd108;
	sub.f64 	%fd110, %fd106, %fd109;
	mul.f64 	%fd111, %fd103, %fd110;
	st.global.f64 	[%rd74], %fd111;
$L__BB3_23:
	cvt.u32.u64 	%r55, %rd8;
	setp.lt.u32 	%p9, %r4, 7;
	add.s32 	%r56, %r3, %r55;
	mul.wide.s32 	%rd75, %r3, 8;
	add.s64 	%rd76, %rd13, %rd75;
	ld.global.f64 	%fd112, [%rd76];
	mul.wide.s32 	%rd77, %r56, 8;
	add.s64 	%rd78, %rd2, %rd77;
	st.global.f64 	[%rd78], %fd112;
	mov.u32 	%r80, %r4;
	@%p9 bra 	$L__BB3_7;
	bra.uni 	$L__BB3_5;
$L__BB3_24:
	mul.lo.s32 	%r39, %r74, %r35;
	mul.wide.s32 	%rd36, %r39, 8;
	add.s64 	%rd37, %rd7, %rd36;
	ld.global.f64 	%fd1, [%rd37];
	add.s64 	%rd38, %rd6, %rd36;
	ld.global.f64 	%fd2, [%rd38];
	div.rn.f64 	%fd3, %fd1, %fd2;
	add.s64 	%rd39, %rd5, %rd36;
	st.global.f64 	[%rd39], %fd3;
	add.s64 	%rd40, %rd4, %rd36;
	ld.global.f64 	%fd4, [%rd40];
	ld.global.f64 	%fd5, [%rd38];
	div.rn.f64 	%fd6, %fd4, %fd5;
	add.s64 	%rd41, %rd3, %rd36;
	st.global.f64 	[%rd41], %fd6;
	add.s32 	%r40, %r3, %r39;
	mul.wide.s32 	%rd42, %r3, 8;
	add.s64 	%rd43, %rd41, %rd42;
	ld.global.f64 	%fd7, [%rd43];
	mul.wide.s32 	%rd44, %r40, 8;
	add.s64 	%rd45, %rd2, %rd44;
	st.global.f64 	[%rd45], %fd7;
	add.s32 	%r74, %r74, %r5;
	setp.lt.s32 	%p3, %r74, %r34;
	@%p3 bra 	$L__BB3_24;
$L__BB3_25:
	ret;

}
.func  (.param .align 16 .b8 func_retval0[16]) __internal_trig_reduction_slowpathd(
	.param .b64 __internal_trig_reduction_slowpathd_param_0
)
{
	.local .align 8 .b8 	__local_depot4[40];
	.reg .b64 	%SP;
	.reg .b64 	%SPL;
	.reg .pred 	%p<10>;
	.reg .b32 	%r<47>;
	.reg .b64 	%rd<74>;
	.reg .b64 	%fd<5>;

	mov.u64 	%SPL, __local_depot4;
	ld.param.f64 	%fd4, [__internal_trig_reduction_slowpathd_param_0];
	add.u64 	%rd1, %SPL, 0;
	{
	.reg .b32 %temp; 
	mov.b64 	{%temp, %r1}, %fd4;
	}
	shr.u32 	%r2, %r1, 20;
	and.b32  	%r3, %r2, 2047;
	setp.eq.s32 	%p1, %r3, 2047;
	mov.b32 	%r46, 0;
	@%p1 bra 	$L__BB4_9;
	add.s32 	%r20, %r3, -1024;
	mov.b64 	%rd20, %fd4;
	shl.b64 	%rd2, %rd20, 11;
	shr.u32 	%r4, %r20, 6;
	sub.s32 	%r45, 15, %r4;
	sub.s32 	%r21, 19, %r4;
	setp.lt.u32 	%p2, %r20, 128;
	selp.b32 	%r6, 18, %r21, %p2;
	setp.ge.s32 	%p3, %r45, %r6;
	mov.b64 	%rd70, 0;
	@%p3 bra 	$L__BB4_4;
	add.s32 	%r23, %r6, %r4;
	neg.s32 	%r43, %r23;
	or.b64  	%rd3, %rd2, -9223372036854775808;
	mov.b64 	%rd70, 0;
	mov.b32 	%r42, 0;
	mov.u64 	%rd25, __cudart_i2opi_d;
	mov.u32 	%r44, %r45;
$L__BB4_3:
	.pragma "nounroll";
	mul.wide.s32 	%rd22, %r42, 8;
	add.s64 	%rd23, %rd1, %rd22;
	mul.wide.s32 	%rd24, %r44, 8;
	add.s64 	%rd26, %rd25, %rd24;
	ld.global.nc.u64 	%rd27, [%rd26];
	{
	.reg .u32 %r0, %r1, %r2, %r3, %alo, %ahi, %blo, %bhi, %clo, %chi;
	mov.b64 	{%alo,%ahi}, %rd27;
	mov.b64 	{%blo,%bhi}, %rd3;
	mov.b64 	{%clo,%chi}, %rd70;
	mad.lo.cc.u32 	%r0, %alo, %blo, %clo;
	madc.hi.cc.u32 	%r1, %alo, %blo, %chi;
	madc.hi.u32 	%r2, %alo, %bhi, 0;
	mad.lo.cc.u32 	%r1, %alo, %bhi, %r1;
	madc.hi.cc.u32 	%r2, %ahi, %blo, %r2;
	madc.hi.u32 	%r3, %ahi, %bhi, 0;
	mad.lo.cc.u32 	%r1, %ahi, %blo, %r1;
	madc.lo.cc.u32 	%r2, %ahi, %bhi, %r2;
	addc.u32 	%r3, %r3, 0;
	mov.b64 	%rd28, {%r0,%r1};
	mov.b64 	%rd70, {%r2,%r3};
	}
	st.local.u64 	[%rd23], %rd28;
	add.s32 	%r44, %r44, 1;
	add.s32 	%r43, %r43, 1;
	add.s32 	%r42, %r42, 1;
	setp.ne.s32 	%p4, %r43, -15;
	mov.u32 	%r45, %r6;
	@%p4 bra 	$L__BB4_3;
$L__BB4_4:
	cvt.s64.s32 	%rd29, %r45;
	cvt.u64.u32 	%rd30, %r4;
	add.s64 	%rd31, %rd30, %rd29;
	shl.b64 	%rd32, %rd31, 3;
	add.s64 	%rd33, %rd1, %rd32;
	st.local.u64 	[%rd33+-120], %rd70;
	and.b32  	%r15, %r2, 63;
	ld.local.u64 	%rd72, [%rd1+16];
	ld.local.u64 	%rd71, [%rd1+24];
	setp.eq.s32 	%p5, %r15, 0;
	@%p5 bra 	$L__BB4_6;
	shl.b64 	%rd34, %rd71, %r15;
	shr.u64 	%rd35, %rd72, 1;
	xor.b32  	%r24, %r15, 63;
	shr.u64 	%rd36, %rd35, %r24;
	or.b64  	%rd71, %rd34, %rd36;
	ld.local.u64 	%rd37, [%rd1+8];
	shl.b64 	%rd38, %rd72, %r15;
	shr.u64 	%rd39, %rd37, 1;
	shr.u64 	%rd40, %rd39, %r24;
	or.b64  	%rd72, %rd38, %rd40;
$L__BB4_6:
	and.b32  	%r25, %r1, -2147483648;
	shr.u64 	%rd41, %rd71, 62;
	cvt.u32.u64 	%r26, %rd41;
	mov.b64 	{%r27, %r28}, %rd71;
	mov.b64 	{%r29, %r30}, %rd72;
	shf.l.wrap.b32 	%r31, %r30, %r27, 2;
	shf.l.wrap.b32 	%r32, %r27, %r28, 2;
	mov.b64 	%rd42, {%r31, %r32};
	shl.b64 	%rd43, %rd72, 2;
	shr.u64 	%rd44, %rd42, 63;
	cvt.u32.u64 	%r33, %rd44;
	add.s32 	%r34, %r33, %r26;
	setp.eq.s32 	%p6, %r25, 0;
	neg.s32 	%r35, %r34;
	selp.b32 	%r46, %r34, %r35, %p6;
	setp.gt.s64 	%p7, %rd42, -1;
	mov.b64 	%rd45, 0;
	{
	.reg .u32 %r0, %r1, %r2, %r3, %a0, %a1, %a2, %a3, %b0, %b1, %b2, %b3;
	mov.b64 	{%a0,%a1}, %rd45;
	mov.b64 	{%a2,%a3}, %rd45;
	mov.b64 	{%b0,%b1}, %rd43;
	mov.b64 	{%b2,%b3}, %rd42;
	sub.cc.u32 	%r0, %a0, %b0;
	subc.cc.u32 	%r1, %a1, %b1;
	subc.cc.u32 	%r2, %a2, %b2;
	subc.u32 	%r3, %a3, %b3;
	mov.b64 	%rd46, {%r0,%r1};
	mov.b64 	%rd47, {%r2,%r3};
	}
	xor.b32  	%r36, %r25, -2147483648;
	selp.b64 	%rd73, %rd42, %rd47, %p7;
	selp.b64 	%rd14, %rd43, %rd46, %p7;
	selp.b32 	%r17, %r25, %r36, %p7;
	clz.b64 	%r37, %rd73;
	cvt.u64.u32 	%rd15, %r37;
	setp.eq.s32 	%p8, %r37, 0;
	@%p8 bra 	$L__BB4_8;
	cvt.u32.u64 	%r38, %rd15;
	and.b32  	%r39, %r38, 63;
	shl.b64 	%rd48, %rd73, %r39;
	shr.u64 	%rd49, %rd14, 1;
	not.b32 	%r40, %r38;
	and.b32  	%r41, %r40, 63;
	shr.u64 	%rd50, %rd49, %r41;
	or.b64  	%rd73, %rd48, %rd50;
$L__BB4_8:
	mov.b64 	%rd51, -3958705157555305931;
	{
	.reg .u32 %r0, %r1, %r2, %r3, %alo, %ahi, %blo, %bhi;
	mov.b64 	{%alo,%ahi}, %rd73;
	mov.b64 	{%blo,%bhi}, %rd51;
	mul.lo.u32 	%r0, %alo, %blo;
	mul.hi.u32 	%r1, %alo, %blo;
	mad.lo.cc.u32 	%r1, %alo, %bhi, %r1;
	madc.hi.u32 	%r2, %alo, %bhi, 0;
	mad.lo.cc.u32 	%r1, %ahi, %blo, %r1;
	madc.hi.cc.u32 	%r2, %ahi, %blo, %r2;
	madc.hi.u32 	%r3, %ahi, %bhi, 0;
	mad.lo.cc.u32 	%r2, %ahi, %bhi, %r2;
	addc.u32 	%r3, %r3, 0;
	mov.b64 	%rd52, {%r0,%r1};
	mov.b64 	%rd53, {%r2,%r3};
	}
	setp.gt.s64 	%p9, %rd53, 0;
	{
	.reg .u32 %r0, %r1, %r2, %r3, %a0, %a1, %a2, %a3, %b0, %b1, %b2, %b3;
	mov.b64 	{%a0,%a1}, %rd52;
	mov.b64 	{%a2,%a3}, %rd53;
	mov.b64 	{%b0,%b1}, %rd52;
	mov.b64 	{%b2,%b3}, %rd53;
	add.cc.u32 	%r0, %a0, %b0;
	addc.cc.u32 	%r1, %a1, %b1;
	addc.cc.u32 	%r2, %a2, %b2;
	addc.u32 	%r3, %a3, %b3;
	mov.b64 	%rd54, {%r0,%r1};
	mov.b64 	%rd55, {%r2,%r3};
	}
	selp.b64 	%rd56, %rd55, %rd53, %p9;
	selp.s64 	%rd57, -1, 0, %p9;
	sub.s64 	%rd58, %rd57, %rd15;
	cvt.u64.u32 	%rd59, %r17;
	shl.b64 	%rd60, %rd59, 32;
	add.s64 	%rd61, %rd56, 1;
	shr.u64 	%rd62, %rd61, 10;
	add.s64 	%rd63, %rd62, 1;
	shr.u64 	%rd64, %rd63, 1;
	shl.b64 	%rd65, %rd58, 52;
	add.s64 	%rd66, %rd65, %rd64;
	add.s64 	%rd67, %rd66, 4602678819172646912;
	or.b64  	%rd68, %rd67, %rd60;
	mov.b64 	%fd4, %rd68;
$L__BB4_9:
	st.param.f64 	[func_retval0], %fd4;
	st.param.b32 	[func_retval0+8], %r46;
	ret;

}


// ===== COMPILED SASS (sm_100) =====

	.target	sm_100

	.elftype	@"ET_EXEC"


//--------------------- .note.nv.tkinfo           --------------------------
	.section	.note.nv.tkinfo,"",@"SHT_NOTE"
	.sectionflags	@"SHF_NOTE_NV_TKINFO"
	.tkinfo
        /*0018*/ 	.word	0x00000002
        /*0030*/ 	.string	""
        /*0030*/ 	.string	"ptxas"
        /*0030*/ 	.string	"Cuda compilation tools, release 13.0, V13.0.88"
        /*0030*/ 	.string	"Build cuda_13.0.r13.0/compiler.36424714_0"
        /*0030*/ 	.string	"-arch sm_100 -m 64 "



//--------------------- .note.nv.cuinfo           --------------------------
	.section	.note.nv.cuinfo,"",@"SHT_NOTE"
	.sectionflags	@"SHF_NOTE_NV_CUINFO"
        /*0018*/ 	.short	0x0002
        /*001a*/ 	.short	0x0064
        /*001c*/ 	.short	0x0082
	.zero		2


//--------------------- .nv.info                  --------------------------
	.section	.nv.info,"",@"SHT_CUDA_INFO"
	.align	4


	//----- nvinfo : EIATTR_REGCOUNT
	.align		4
        /*0000*/ 	.byte	0x04, 0x2f
        /*0002*/ 	.short	(.L_3 - .L_2)
	.align		4
.L_2:
        /*0004*/ 	.word	index@(_Z22x_create_matrix_on_gpuPdS_S_S_S_S_S_ddddiiidd)
        /*0008*/ 	.word	0x00000028


	//----- nvinfo : EIATTR_FRAME_SIZE
	.align		4
.L_3:
        /*000c*/ 	.byte	0x04, 0x11
        /*000e*/ 	.short	(.L_5 - .L_4)
	.align		4
.L_4:
        /*0010*/ 	.word	index@($_Z22x_create_matrix_on_gpuPdS_S_S_S_S_S_ddddiiidd$__internal_trig_reduction_slowpathd)
        /*0014*/ 	.word	0x00000028


	//----- nvinfo : EIATTR_FRAME_SIZE
	.align		4
.L_5:
        /*0018*/ 	.byte	0x04, 0x11
        /*001a*/ 	.short	(.L_7 - .L_6)
	.align		4
.L_6:
        /*001c*/ 	.word	index@($__internal_5_$__cuda_sm20_div_rn_f64_full)
        /*0020*/ 	.word	0x00000028


	//----- nvinfo : EIATTR_FRAME_SIZE
	.align		4
.L_7:
        /*0024*/ 	.byte	0x04, 0x11
        /*0026*/ 	.short	(.L_9 - .L_8)
	.align		4
.L_8:
        /*0028*/ 	.word	index@(_Z22x_create_matrix_on_gpuPdS_S_S_S_S_S_ddddiiidd)
        /*002c*/ 	.word	0x00000028


	//----- nvinfo : EIATTR_REGCOUNT
	.align		4
.L_9:
        /*0030*/ 	.byte	0x04, 0x2f
        /*0032*/ 	.short	(.L_11 - .L_10)
	.align		4
.L_10:
        /*0034*/ 	.word	index@(_Z22y_create_matrix_on_gpuPdS_S_S_S_S_S_ddddiiidd)
        /*0038*/ 	.word	0x00000028


	//----- nvinfo : EIATTR_FRAME_SIZE
	.align		4
.L_11:
        /*003c*/ 	.byte	0x04, 0x11
        /*003e*/ 	.short	(.L_13 - .L_12)
	.align		4
.L_12:
        /*0040*/ 	.word	index@($_Z22y_create_matrix_on_gpuPdS_S_S_S_S_S_ddddiiidd$__internal_trig_reduction_slowpathd)
        /*0044*/ 	.word	0x00000028


	//----- nvinfo : EIATTR_FRAME_SIZE
	.align		4
.L_13:
        /*0048*/ 	.byte	0x04, 0x11
        /*004a*/ 	.short	(.L_15 - .L_14)
	.align		4
.L_14:
        /*004c*/ 	.word	index@($__internal_4_$__cuda_sm20_div_rn_f64_full)
        /*0050*/ 	.word	0x00000028


	//----- nvinfo : EIATTR_FRAME_SIZE
	.align		4
.L_15:
        /*0054*/ 	.byte	0x04, 0x11
        /*0056*/ 	.short	(.L_17 - .L_16)
	.align		4
.L_16:
        /*0058*/ 	.word	index@(_Z22y_create_matrix_on_gpuPdS_S_S_S_S_S_ddddiiidd)
        /*005c*/ 	.word	0x00000028


	//----- nvinfo : EIATTR_REGCOUNT
	.align		4
.L_17:
        /*0060*/ 	.byte	0x04, 0x2f
        /*0062*/ 	.short	(.L_19 - .L_18)
	.align		4
.L_18:
        /*0064*/ 	.word	index@(_Z15x_Thomas_on_gpuPdS_S_S_S_S_S_iii)
        /*0068*/ 	.word	0x0000002c


	//----- nvinfo : EIATTR_FRAME_SIZE
	.align		4
.L_19:
        /*006c*/ 	.byte	0x04, 0x11
        /*006e*/ 	.short	(.L_21 - .L_20)
	.align		4
.L_20:
        /*0070*/ 	.word	index@($__internal_3_$__cuda_sm20_div_rn_f64_full)
        /*0074*/ 	.word	0x00000000


	//----- nvinfo : EIATTR_FRAME_SIZE
	.align		4
.L_21:
        /*0078*/ 	.byte	0x04, 0x11
        /*007a*/ 	.short	(.L_23 - .L_22)
	.align		4
.L_22:
        /*007c*/ 	.word	index@($__internal_2_$__cuda_sm20_dblrcp_rn_slowpath_v3)
        /*0080*/ 	.word	0x00000000


	//----- nvinfo : EIATTR_FRAME_SIZE
	.align		4
.L_23:
        /*0084*/ 	.byte	0x04, 0x11
        /*0086*/ 	.short	(.L_25 - .L_24)
	.align		4
.L_24:
        /*0088*/ 	.word	index@(_Z15x_Thomas_on_gpuPdS_S_S_S_S_S_iii)
        /*008c*/ 	.word	0x00000000


	//----- nvinfo : EIATTR_REGCOUNT
	.align		4
.L_25:
        /*0090*/ 	.byte	0x04, 0x2f
        /*0092*/ 	.short	(.L_27 - .L_26)
	.align		4
.L_26:
        /*0094*/ 	.word	index@(_Z15y_Thomas_on_gpuPdS_S_S_S_S_S_iii)
        /*0098*/ 	.word	0x00000030


	//----- nvinfo : EIATTR_FRAME_SIZE
	.align		4
.L_27:
        /*009c*/ 	.byte	0x04, 0x11
        /*009e*/ 	.short	(.L_29 - .L_28)
	.align		4
.L_28:
        /*00a0*/ 	.word	index@($__internal_1_$__cuda_sm20_div_rn_f64_full)
        /*00a4*/ 	.word	0x00000000


	//----- nvinfo : EIATTR_FRAME_SIZE
	.align		4
.L_29:
        /*00a8*/ 	.byte	0x04, 0x11
        /*00aa*/ 	.short	(.L_31 - .L_30)
	.align		4
.L_30:
        /*00ac*/ 	.word	index@($__internal_0_$__cuda_sm20_dblrcp_rn_slowpath_v3)
        /*00b0*/ 	.word	0x00000000


	//----- nvinfo : EIATTR_FRAME_SIZE
	.align		4
.L_31:
        /*00b4*/ 	.byte	0x04, 0x11
        /*00b6*/ 	.short	(.L_33 - .L_32)
	.align		4
.L_32:
        /*00b8*/ 	.word	index@(_Z15y_Thomas_on_gpuPdS_S_S_S_S_S_iii)
        /*00bc*/ 	.word	0x00000000


	//----- nvinfo : EIATTR_MIN_STACK_SIZE
	.align		4
.L_33:
        /*00c0*/ 	.byte	0x04, 0x12
        /*00c2*/ 	.short	(.L_35 - .L_34)
	.align		4
.L_34:
        /*00c4*/ 	.word	index@(_Z15y_Thomas_on_gpuPdS_S_S_S_S_S_iii)
        /*00c8*/ 	.word	0x00000000


	//----- nvinfo : EIATTR_MIN_STACK_SIZE
	.align		4
.L_35:
        /*00cc*/ 	.byte	0x04, 0x12
        /*00ce*/ 	.short	(.L_37 - .L_36)
	.align		4
.L_36:
        /*00d0*/ 	.word	index@(_Z15x_Thomas_on_gpuPdS_S_S_S_S_S_iii)
        /*00d4*/ 	.word	0x00000000


	//----- nvinfo : EIATTR_MIN_STACK_SIZE
	.align		4
.L_37:
        /*00d8*/ 	.byte	0x04, 0x12
        /*00da*/ 	.short	(.L_39 - .L_38)
	.align		4
.L_38:
        /*00dc*/ 	.word	index@(_Z22y_create_matrix_on_gpuPdS_S_S_S_S_S_ddddiiidd)
        /*00e0*/ 	.word	0x00000028


	//----- nvinfo : EIATTR_MIN_STACK_SIZE
	.align		4
.L_39:
        /*00e4*/ 	.byte	0x04, 0x12
        /*00e6*/ 	.short	(.L_41 - .L_40)
	.align		4
.L_40:
        /*00e8*/ 	.word	index@(_Z22x_create_matrix_on_gpuPdS_S_S_S_S_S_ddddiiidd)
        /*00ec*/ 	.word	0x00000028
.L_41:


//--------------------- .nv.compat                --------------------------
	.section	.nv.compat,"",@"SHT_CUDA_COMPAT_INFO"
	.align	4
        /*0000*/ 	.byte	0x02, 0x09, 0x00, 0x00, 0x02, 0x02, 0x01, 0x00, 0x02, 0x05, 0x05, 0x00, 0x03, 0x07, 0x01, 0x01
        /*0010*/ 	.byte	0x02, 0x03, 0x00, 0x00, 0x02, 0x06, 0x01, 0x00, 0x04, 0x0b, 0x08, 0x00, 0x01, 0x00, 0x00, 0x00
        /*0020*/ 	.byte	0x00, 0x00, 0x00, 0x00


//--------------------- .nv.info._Z15y_Thomas_on_gpuPdS_S_S_S_S_S_iii --------------------------
	.section	.nv.info._Z15y_Thomas_on_gpuPdS_S_S_S_S_S_iii,"",@"SHT_CUDA_INFO"
	.sectionflags	@""
	.align	4


	//----- nvinfo : EIATTR_CUDA_API_VERSION
	.align		4
        /*0000*/ 	.byte	0x04, 0x37
        /*0002*/ 	.short	(.L_43 - .L_42)
.L_42:
        /*0004*/ 	.word	0x00000082


	//----- nvinfo : EIATTR_KPARAM_INFO
	.align		4
.L_43:
        /*0008*/ 	.byte	0x04, 0x17
        /*000a*/ 	.short	(.L_45 - .L_44)
.L_44:
        /*000c*/ 	.word	0x00000000
        /*0010*/ 	.short	0x0009
        /*0012*/ 	.short	0x0040
        /*0014*/ 	.byte	0x00, 0xf0, 0x11, 0x00


	//----- nvinfo : EIATTR_KPARAM_INFO
	.align		4
.L_45:
        /*0018*/ 	.byte	0x04, 0x17
        /*001a*/ 	.short	(.L_47 - .L_46)
.L_46:
        /*001c*/ 	.word	0x00000000
        /*0020*/ 	.short	0x0008
        /*0022*/ 	.short	0x003c
        /*0024*/ 	.byte	0x00, 0xf0, 0x11, 0x00


	//----- nvinfo : EIATTR_KPARAM_INFO
	.align		4
.L_47:
        /*0028*/ 	.byte	0x04, 0x17
        /*002a*/ 	.short	(.L_49 - .L_48)
.L_48:
        /*002c*/ 	.word	0x00000000
        /*0030*/ 	.short	0x0007
        /*0032*/ 	.short	0x0038
        /*0034*/ 	.byte	0x00, 0xf0, 0x11, 0x00


	//----- nvinfo : EIATTR_KPARAM_INFO
	.align		4
.L_49:
        /*0038*/ 	.byte	0x04, 0x17
        /*003a*/ 	.short	(.L_51 - .L_50)
.L_50:
        /*003c*/ 	.word	0x00000000
        /*0040*/ 	.short	0x0006
        /*0042*/ 	.short	0x0030
        /*0044*/ 	.byte	0x00, 0xf5, 0x21, 0x00


	//----- nvinfo : EIATTR_KPARAM_INFO
	.align		4
.L_51:
        /*0048*/ 	.byte	0x04, 0x17
        /*004a*/ 	.short	(.L_53 - .L_52)
.L_52:
        /*004c*/ 	.word	0x00000000
        /*0050*/ 	.short	0x0005
        /*0052*/ 	.short	0x0028
        /*0054*/ 	.byte	0x00, 0xf5, 0x21, 0x00


	//----- nvinfo : EIATTR_KPARAM_INFO
	.align		4
.L_53:
        /*0058*/ 	.byte	0x04, 0x17
        /*005a*/ 	.short	(.L_55 - .L_54)
.L_54:
        /*005c*/ 	.word	0x00000000
        /*0060*/ 	.short	0x0004
        /*0062*/ 	.short	0x0020
        /*0064*/ 	.byte	0x00, 0xf5, 0x21, 0x00


	//----- nvinfo : EIATTR_KPARAM_INFO
	.align		4
.L_55:
        /*0068*/ 	.byte	0x04, 0x17
        /*006a*/ 	.short	(.L_57 - .L_56)
.L_56:
        /*006c*/ 	.word	0x00000000
        /*0070*/ 	.short	0x0003
        /*0072*/ 	.short	0x0018
        /*0074*/ 	.byte	0x00, 0xf5, 0x21, 0x00


	//----- nvinfo : EIATTR_KPARAM_INFO
	.align		4
.L_57:
        /*0078*/ 	.byte	0x04, 0x17
        /*007a*/ 	.short	(.L_59 - .L_58)
.L_58:
        /*007c*/ 	.word	0x00000000
        /*0080*/ 	.short	0x0002
        /*0082*/ 	.short	0x0010
        /*0084*/ 	.byte	0x00, 0xf5, 0x21, 0x00


	//----- nvinfo : EIATTR_KPARAM_INFO
	.align		4
.L_59:
        /*0088*/ 	.byte	0x04, 0x17
        /*008a*/ 	.short	(.L_61 - .L_60)
.L_60:
        /*008c*/ 	.word	0x00000000
        /*0090*/ 	.short	0x0001
        /*0092*/ 	.short	0x0008
        /*0094*/ 	.byte	0x00, 0xf5, 0x21, 0x00


	//----- nvinfo : EIATTR_KPARAM_INFO
	.align		4
.L_61:
        /*0098*/ 	.byte	0x04, 0x17
        /*009a*/ 	.short	(.L_63 - .L_62)
.L_62:
        /*009c*/ 	.word	0x00000000
        /*00a0*/ 	.short	0x0000
        /*00a2*/ 	.short	0x0000
        /*00a4*/ 	.byte	0x00, 0xf5, 0x21, 0x00


	//----- nvinfo : EIATTR_SPARSE_MMA_MASK
	.align		4
.L_63:
        /*00a8*/ 	.byte	0x03, 0x50
        /*00aa*/ 	.short	0x0000


	//----- nvinfo : EIATTR_MAXREG_COUNT
	.align		4
        /*00ac*/ 	.byte	0x03, 0x1b
        /*00ae*/ 	.short	0x00ff


	//----- nvinfo : EIATTR_MERCURY_ISA_VERSION
	.align		4
        /*00b0*/ 	.byte	0x03, 0x5f
        /*00b2*/ 	.short	0x0101


	//----- nvinfo : EIATTR_VRC_CTA_INIT_COUNT
	.align		4
        /*00b4*/ 	.byte	0x02, 0x4a
	.zero		1
	.zero		1


	//----- nvinfo : EIATTR_EXIT_INSTR_OFFSETS
	.align		4
        /*00b8*/ 	.byte	0x04, 0x1c
        /*00ba*/ 	.short	(.L_65 - .L_64)


	//   ....[0]....
.L_64:
        /*00bc*/ 	.word	0x00000070


	//   ....[1]....
        /*00c0*/ 	.word	0x00000550


	//   ....[2]....
        /*00c4*/ 	.word	0x000023a0


	//----- nvinfo : EIATTR_CRS_STACK_SIZE
	.align		4
.L_65:
        /*00c8*/ 	.byte	0x04, 0x1e
        /*00ca*/ 	.short	(.L_67 - .L_66)
.L_66:
        /*00cc*/ 	.word	0x00000000


	//----- nvinfo : EIATTR_CBANK_PARAM_SIZE
	.align		4
.L_67:
        /*00d0*/ 	.byte	0x03, 0x19
        /*00d2*/ 	.short	0x0044


	//----- nvinfo : EIATTR_PARAM_CBANK
	.align		4
        /*00d4*/ 	.byte	0x04, 0x0a
        /*00d6*/ 	.short	(.L_69 - .L_68)
	.align		4
.L_68:
        /*00d8*/ 	.word	index@(.nv.constant0._Z15y_Thomas_on_gpuPdS_S_S_S_S_S_iii)
        /*00dc*/ 	.short	0x0380
        /*00de*/ 	.short	0x0044


	//----- nvinfo : EIATTR_SW_WAR
	.align		4
.L_69:
        /*00e0*/ 	.byte	0x04, 0x36
        /*00e2*/ 	.short	(.L_71 - .L_70)
.L_70:
        /*00e4*/ 	.word	0x00000008
.L_71:


//--------------------- .nv.info._Z15x_Thomas_on_gpuPdS_S_S_S_S_S_iii --------------------------
	.section	.nv.info._Z15x_Thomas_on_gpuPdS_S_S_S_S_S_iii,"",@"SHT_CUDA_INFO"
	.sectionflags	@""
	.align	4


	//----- nvinfo : EIATTR_CUDA_API_VERSION
	.align		4
        /*0000*/ 	.byte	0x04, 0x37
        /*0002*/ 	.short	(.L_73 - .L_72)
.L_72:
        /*0004*/ 	.word	0x00000082


	//----- nvinfo : EIATTR_KPARAM_INFO
	.align		4
.L_73:
        /*0008*/ 	.byte	0x04, 0x17
        /*000a*/ 	.short	(.L_75 - .L_74)
.L_74:
        /*000c*/ 	.word	0x00000000
        /*0010*/ 	.short	0x0009
        /*0012*/ 	.short	0x0040
        /*0014*/ 	.byte	0x00, 0xf0, 0x11, 0x00


	//----- nvinfo : EIATTR_KPARAM_INFO
	.align		4
.L_75:
        /*0018*/ 	.byte	0x04, 0x17
        /*001a*/ 	.short	(.L_77 - .L_76)
.L_76:
        /*001c*/ 	.word	0x00000000
        /*0020*/ 	.short	0x0008
        /*0022*/ 	.short	0x003c
        /*0024*/ 	.byte	0x00, 0xf0, 0x11, 0x00


	//----- nvinfo : EIATTR_KPARAM_INFO
	.align		4
.L_77:
        /*0028*/ 	.byte	0x04, 0x17
        /*002a*/ 	.short	(.L_79 - .L_78)
.L_78:
        /*002c*/ 	.word	0x00000000
        /*0030*/ 	.short	0x0007
        /*0032*/ 	.short	0x0038
        /*0034*/ 	.byte	0x00, 0xf0, 0x11, 0x00


	//----- nvinfo : EIATTR_KPARAM_INFO
	.align		4
.L_79:
        /*0038*/ 	.byte	0x04, 0x17
        /*003a*/ 	.short	(.L_81 - .L_80)
.L_80:
        /*003c*/ 	.word	0x00000000
        /*0040*/ 	.short	0x0006
        /*0042*/ 	.short	0x0030
        /*0044*/ 	.byte	0x00, 0xf5, 0x21, 0x00


	//----- nvinfo : EIATTR_KPARAM_INFO
	.align		4
.L_81:
        /*0048*/ 	.byte	0x04, 0x17
        /*004a*/ 	.short	(.L_83 - .L_82)
.L_82:
        /*004c*/ 	.word	0x00000000
        /*0050*/ 	.short	0x0005
        /*0052*/ 	.short	0x0028
        /*0054*/ 	.byte	0x00, 0xf5, 0x21, 0x00


	//----- nvinfo : EIATTR_KPARAM_INFO
	.align		4
.L_83:
        /*0058*/ 	.byte	0x04, 0x17
        /*005a*/ 	.short	(.L_85 - .L_84)
.L_84:
        /*005c*/ 	.word	0x00000000
        /*0060*/ 	.short	0x0004
        /*0062*/ 	.short	0x0020
        /*0064*/ 	.byte	0x00, 0xf5, 0x21, 0x00


	//----- nvinfo : EIATTR_KPARAM_INFO
	.align		4
.L_85:
        /*0068*/ 	.byte	0x04, 0x17
        /*006a*/ 	.short	(.L_87 - .L_86)
.L_86:
        /*006c*/ 	.word	0x00000000
        /*0070*/ 	.short	0x0003
        /*0072*/ 	.short	0x0018
        /*0074*/ 	.byte	0x00, 0xf5, 0x21, 0x00


	//----- nvinfo : EIATTR_KPARAM_INFO
	.align		4
.L_87:
        /*0078*/ 	.byte	0x04, 0x17
        /*007a*/ 	.short	(.L_89 - .L_88)
.L_88:
        /*007c*/ 	.word	0x00000000
        /*0080*/ 	.short	0x0002
        /*0082*/ 	.short	0x0010
        /*0084*/ 	.byte	0x00, 0xf5, 0x21, 0x00


	//----- nvinfo : EIATTR_KPARAM_INFO
	.align		4
.L_89:
        /*0088*/ 	.byte	0x04, 0x17
        /*008a*/ 	.short	(.L_91 - .L_90)
.L_90:
        /*008c*/ 	.word	0x00000000
        /*0090*/ 	.short	0x0001
        /*0092*/ 	.short	0x0008
        /*0094*/ 	.byte	0x00, 0xf5, 0x21, 0x00


	//----- nvinfo : EIATTR_KPARAM_INFO
	.align		4
.L_91:
        /*0098*/ 	.byte	0x04, 0x17
        /*009a*/ 	.short	(.L_93 - .L_92)
.L_92:
        /*009c*/ 	.word	0x00000000
        /*00a0*/ 	.short	0x0000
        /*00a2*/ 	.short	0x0000
        /*00a4*/ 	.byte	0x00, 0xf5, 0x21, 0x00


	//----- nvinfo : EIATTR_SPARSE_MMA_MASK
	.align		4
.L_93:
        /*00a8*/ 	.byte	0x03, 0x50
        /*00aa*/ 	.short	0x0000


	//----- nvinfo : EIATTR_MAXREG_COUNT
	.align		4
        /*00ac*/ 	.byte	0x03, 0x1b
        /*00ae*/ 	.short	0x00ff


	//----- nvinfo : EIATTR_MERCURY_ISA_VERSION
	.align		4
        /*00b0*/ 	.byte	0x03, 0x5f
        /*00b2*/ 	.short	0x0101


	//----- nvinfo : EIATTR_VRC_CTA_INIT_COUNT
	.align		4
        /*00b4*/ 	.byte	0x02, 0x4a
	.zero		1
	.zero		1


	//----- nvinfo : EIATTR_EXIT_INSTR_OFFSETS
	.align		4
        /*00b8*/ 	.byte	0x04, 0x1c
        /*00ba*/ 	.short	(.L_95 - .L_94)


	//   ....[0]....
.L_94:
        /*00bc*/ 	.word	0x00000070


	//   ....[1]....
        /*00c0*/ 	.word	0x00000530


	//   ....[2]....
        /*00c4*/ 	.word	0x00002860


	//----- nvinfo : EIATTR_CRS_STACK_SIZE
	.align		4
.L_95:
        /*00c8*/ 	.byte	0x04, 0x1e
        /*00ca*/ 	.short	(.L_97 - .L_96)
.L_96:
        /*00cc*/ 	.word	0x00000000


	//----- nvinfo : EIATTR_CBANK_PARAM_SIZE
	.align		4
.L_97:
        /*00d0*/ 	.byte	0x03, 0x19
        /*00d2*/ 	.short	0x0044


	//----- nvinfo : EIATTR_PARAM_CBANK
	.align		4
        /*00d4*/ 	.byte	0x04, 0x0a
        /*00d6*/ 	.short	(.L_99 - .L_98)
	.align		4
.L_98:
        /*00d8*/ 	.word	index@(.nv.constant0._Z15x_Thomas_on_gpuPdS_S_S_S_S_S_iii)
        /*00dc*/ 	.short	0x0380
        /*00de*/ 	.short	0x0044


	//----- nvinfo : EIATTR_SW_WAR
	.align		4
.L_99:
        /*00e0*/ 	.byte	0x04, 0x36
        /*00e2*/ 	.short	(.L_101 - .L_100)
.L_100:
        /*00e4*/ 	.word	0x00000008
.L_101:


//--------------------- .nv.info._Z22y_create_matrix_on_gpuPdS_S_S_S_S_S_ddddiiidd --------------------------
	.section	.nv.info._Z22y_create_matrix_on_gpuPdS_S_S_S_S_S_ddddiiidd,"",@"SHT_CUDA_INFO"
	.sectionflags	@""
	.align	4


	//----- nvinfo : EIATTR_CUDA_API_VERSION
	.align		4
        /*0000*/ 	.byte	0x04, 0x37
        /*0002*/ 	.short	(.L_103 - .L_102)
.L_102:
        /*0004*/ 	.word	0x00000082


	//----- nvinfo : EIATTR_KPARAM_INFO
	.align		4
.L_103:
        /*0008*/ 	.byte	0x04, 0x17
        /*000a*/ 	.short	(.L_105 - .L_104)
.L_104:
        /*000c*/ 	.word	0x00000000
        /*0010*/ 	.short	0x000f
        /*0012*/ 	.short	0x0070
        /*0014*/ 	.byte	0x00, 0xf0, 0x21, 0x00


	//----- nvinfo : EIATTR_KPARAM_INFO
	.align		4
.L_105:
        /*0018*/ 	.byte	0x04, 0x17
        /*001a*/ 	.short	(.L_107 - .L_106)
.L_106:
        /*001c*/ 	.word	0x00000000
        /*0020*/ 	.short	0x000e
        /*0022*/ 	.short	0x0068
        /*0024*/ 	.byte	0x00, 0xf0, 0x21, 0x00


	//----- nvinfo : EIATTR_KPARAM_INFO
	.align		4
.L_107:
        /*0028*/ 	.byte	0x04, 0x17
        /*002a*/ 	.short	(.L_109 - .L_108)
.L_108:
        /*002c*/ 	.word	0x00000000
        /*0030*/ 	.short	0x000d
        /*0032*/ 	.short	0x0060
        /*0034*/ 	.byte	0x00, 0xf0, 0x11, 0x00


	//----- nvinfo : EIATTR_KPARAM_INFO
	.align		4
.L_109:
        /*0038*/ 	.byte	0x04, 0x17
        /*003a*/ 	.short	(.L_111 - .L_110)
.L_110:
        /*003c*/ 	.word	0x00000000
        /*0040*/ 	.short	0x000c
        /*0042*/ 	.short	0x005c
        /*0044*/ 	.byte	0x00, 0xf0, 0x11, 0x00


	//----- nvinfo : EIATTR_KPARAM_INFO
	.align		4
.L_111:
        /*0048*/ 	.byte	0x04, 0x17
        /*004a*/ 	.short	(.L_113 - .L_112)
.L_112:
        /*004c*/ 	.word	0x00000000
        /*0050*/ 	.short	0x000b
        /*0052*/ 	.short	0x0058
        /*0054*/ 	.byte	0x00, 0xf0, 0x11, 0x00


	//----- nvinfo : EIATTR_KPARAM_INFO
	.align		4
.L_113:
        /*0058*/ 	.byte	0x04, 0x17
        /*005a*/ 	.short	(.L_115 - .L_114)
.L_114:
        /*005c*/ 	.word	0x00000000
        /*0060*/ 	.short	0x000a
        /*0062*/ 	.short	0x0050
        /*0064*/ 	.byte	0x00, 0xf0, 0x21, 0x00


	//----- nvinfo : EIATTR_KPARAM_INFO
	.align		4
.L_115:
        /*0068*/ 	.byte	0x04, 0x17
        /*006a*/ 	.short	(.L_117 - .L_116)
.L_116:
        /*006c*/ 	.word	0x00000000
        /*0070*/ 	.short	0x0009
        /*0072*/ 	.short	0x0048
        /*0074*/ 	.byte	0x00, 0xf0, 0x21, 0x00


	//----- nvinfo : EIATTR_KPARAM_INFO
	.align		4
.L_117:
        /*0078*/ 	.byte	0x04, 0x17
        /*007a*/ 	.short	(.L_119 - .L_118)
.L_118:
        /*007c*/ 	.word	0x00000000
        /*0080*/ 	.short	0x0008
        /*0082*/ 	.short	0x0040
        /*0084*/ 	.byte	0x00, 0xf0, 0x21, 0x00


	//----- nvinfo : EIATTR_KPARAM_INFO
	.align		4
.L_119:
        /*0088*/ 	.byte	0x04, 0x17
        /*008a*/ 	.short	(.L_121 - .L_120)
.L_120:
        /*008c*/ 	.word	0x00000000
        /*0090*/ 	.short	0x0007
        /*0092*/ 	.short	0x0038
        /*0094*/ 	.byte	0x00, 0xf0, 0x21, 0x00


	//----- nvinfo : EIATTR_KPARAM_INFO
	.align		4
.L_121:
        /*0098*/ 	.byte	0x04, 0x17
        /*009a*/ 	.short	(.L_123 - .L_122)
.L_122:
        /*009c*/ 	.word	0x00000000
        /*00a0*/ 	.short	0x0006
        /*00a2*/ 	.short	0x0030
        /*00a4*/ 	.byte	0x00, 0xf5, 0x21, 0x00


	//----- nvinfo : EIATTR_KPARAM_INFO
	.align		4
.L_123:
        /*00a8*/ 	.byte	0x04, 0x17
        /*00aa*/ 	.short	(.L_125 - .L_124)
.L_124:
        /*00ac*/ 	.word	0x00000000
        /*00b0*/ 	.short	0x0005
        /*00b2*/ 	.short	0x0028
        /*00b4*/ 	.byte	0x00, 0xf5, 0x21, 0x00


	//----- nvinfo : EIATTR_KPARAM_INFO
	.align		4
.L_125:
        /*00b8*/ 	.byte	0x04, 0x17
        /*00ba*/ 	.short	(.L_127 - .L_126)
.L_126:
        /*00bc*/ 	.word	0x00000000
        /*00c0*/ 	.short	0x0004
        /*00c2*/ 	.short	0x0020
        /*00c4*/ 	.byte	0x00, 0xf5, 0x21, 0x00


	//----- nvinfo : EIATTR_KPARAM_INFO
	.align		4
.L_127:
        /*00c8*/ 	.byte	0x04, 0x17
        /*00ca*/ 	.short	(.L_129 - .L_128)
.L_128:
        /*00cc*/ 	.word	0x00000000
        /*00d0*/ 	.short	0x0003
        /*00d2*/ 	.short	0x0018
        /*00d4*/ 	.byte	0x00, 0xf5, 0x21, 0x00


	//----- nvinfo : EIATTR_KPARAM_INFO
	.align		4
.L_129:
        /*00d8*/ 	.byte	0x04, 0x17
        /*00da*/ 	.short	(.L_131 - .L_130)
.L_130:
        /*00dc*/ 	.word	0x00000000
        /*00e0*/ 	.short	0x0002
        /*00e2*/ 	.short	0x0010
        /*00e4*/ 	.byte	0x00, 0xf5, 0x21, 0x00


	//----- nvinfo : EIATTR_KPARAM_INFO
	.align		4
.L_131:
        /*00e8*/ 	.byte	0x04, 0x17
        /*00ea*/ 	.short	(.L_133 - .L_132)
.L_132:
        /*00ec*/ 	.word	0x00000000
        /*00f0*/ 	.short	0x0001
        /*00f2*/ 	.short	0x0008
        /*00f4*/ 	.byte	0x00, 0xf5, 0x21, 0x00


	//----- nvinfo : EIATTR_KPARAM_INFO
	.align		4
.L_133:
        /*00f8*/ 	.byte	0x04, 0x17
        /*00fa*/ 	.short	(.L_135 - .L_134)
.L_134:
        /*00fc*/ 	.word	0x00000000
        /*0100*/ 	.short	0x0000
        /*0102*/ 	.short	0x0000
        /*0104*/ 	.byte	0x00, 0xf5, 0x21, 0x00


	//----- nvinfo : EIATTR_SPARSE_MMA_MASK
	.align		4
.L_135:
        /*0108*/ 	.byte	0x03, 0x50
        /*010a*/ 	.short	0x0000


	//----- nvinfo : EIATTR_MAXREG_COUNT
	.align		4
        /*010c*/ 	.byte	0x03, 0x1b
        /*010e*/ 	.short	0x00ff


	//----- nvinfo : EIATTR_MERCURY_ISA_VERSION
	.align		4
        /*0110*/ 	.byte	0x03, 0x5f
        /*0112*/ 	.short	0x0101


	//----- nvinfo : EIATTR_VRC_CTA_INIT_COUNT
	.align		4
        /*0114*/ 	.byte	0x02, 0x4a
	.zero		1
	.zero		1


	//----- nvinfo : EIATTR_EXIT_INSTR_OFFSETS
	.align		4
        /*0118*/ 	.byte	0x04, 0x1c
        /*011a*/ 	.short	(.L_137 - .L_136)


	//   ....[0]....
.L_136:
        /*011c*/ 	.word	0x00000080


	//   ....[1]....
        /*0120*/ 	.word	0x000017b0


	//----- nvinfo : EIATTR_CRS_STACK_SIZE
	.align		4
.L_137:
        /*0124*/ 	.byte	0x04, 0x1e
        /*0126*/ 	.short	(.L_139 - .L_138)
.L_138:
        /*0128*/ 	.word	0x00000000


	//----- nvinfo : EIATTR_CBANK_PARAM_SIZE
	.align		4
.L_139:
        /*012c*/ 	.byte	0x03, 0x19
        /*012e*/ 	.short	0x0078


	//----- nvinfo : EIATTR_PARAM_CBANK
	.align		4
        /*0130*/ 	.byte	0x04, 0x0a
        /*0132*/ 	.short	(.L_141 - .L_140)
	.align		4
.L_140:
        /*0134*/ 	.word	index@(.nv.constant0._Z22y_create_matrix_on_gpuPdS_S_S_S_S_S_ddddiiidd)
        /*0138*/ 	.short	0x0380
        /*013a*/ 	.short	0x0078


	//----- nvinfo : EIATTR_SW_WAR
	.align		4
.L_141:
        /*013c*/ 	.byte	0x04, 0x36
        /*013e*/ 	.short	(.L_143 - .L_142)
.L_142:
        /*0140*/ 	.word	0x00000008
.L_143:


//--------------------- .nv.info._Z22x_create_matrix_on_gpuPdS_S_S_S_S_S_ddddiiidd --------------------------
	.section	.nv.info._Z22x_create_matrix_on_gpuPdS_S_S_S_S_S_ddddiiidd,"",@"SHT_CUDA_INFO"
	.sectionflags	@""
	.align	4


	//----- nvinfo : EIATTR_CUDA_API_VERSION
	.align		4
        /*0000*/ 	.byte	0x04, 0x37
        /*0002*/ 	.short	(.L_145 - .L_144)
.L_144:
        /*0004*/ 	.word	0x00000082


	//----- nvinfo : EIATTR_KPARAM_INFO
	.align		4
.L_145:
        /*0008*/ 	.byte	0x04, 0x17
        /*000a*/ 	.short	(.L_147 - .L_146)
.L_146:
        /*000c*/ 	.word	0x00000000
        /*0010*/ 	.short	0x000f
        /*0012*/ 	.short	0x0070
        /*0014*/ 	.byte	0x00, 0xf0, 0x21, 0x00


	//----- nvinfo : EIATTR_KPARAM_INFO
	.align		4
.L_147:
        /*0018*/ 	.byte	0x04, 0x17
        /*001a*/ 	.short	(.L_149 - .L_148)
.L_148:
        /*001c*/ 	.word	0x00000000
        /*0020*/ 	.short	0x000e
        /*0022*/ 	.short	0x0068
        /*0024*/ 	.byte	0x00, 0xf0, 0x21, 0x00


	//----- nvinfo : EIATTR_KPARAM_INFO
	.align		4
.L_149:
        /*0028*/ 	.byte	0x04, 0x17
        /*002a*/ 	.short	(.L_151 - .L_150)
.L_150:
        /*002c*/ 	.word	0x00000000
        /*0030*/ 	.short	0x000d
        /*0032*/ 	.short	0x0060
        /*0034*/ 	.byte	0x00, 0xf0, 0x11, 0x00


	//----- nvinfo : EIATTR_KPARAM_INFO
	.align		4
.L_151:
        /*0038*/ 	.byte	0x04, 0x17
        /*003a*/ 	.short	(.L_153 - .L_152)
.L_152:
        /*003c*/ 	.word	0x00000000
        /*0040*/ 	.short	0x000c
        /*0042*/ 	.short	0x005c
        /*0044*/ 	.byte	0x00, 0xf0, 0x11, 0x00


	//----- nvinfo : EIATTR_KPARAM_INFO
	.align		4
.L_153:
        /*0048*/ 	.byte	0x04, 0x17
        /*004a*/ 	.short	(.L_155 - .L_154)
.L_154:
        /*004c*/ 	.word	0x00000000
        /*0050*/ 	.short	0x000b
        /*0052*/ 	.short	0x0058
        /*0054*/ 	.byte	0x00, 0xf0, 0x11, 0x00


	//----- nvinfo : EIATTR_KPARAM_INFO
	.align		4
.L_155:
        /*0058*/ 	.byte	0x04, 0x17
        /*005a*/ 	.short	(.L_157 - .L_156)
.L_156:
        /*005c*/ 	.word	0x00000000
        /*0060*/ 	.short	0x000a
        /*0062*/ 	.short	0x0050
        /*0064*/ 	.byte	0x00, 0xf0, 0x21, 0x00


	//----- nvinfo : EIATTR_KPARAM_INFO
	.align		4
.L_157:
        /*0068*/ 	.byte	0x04, 0x17
        /*006a*/ 	.short	(.L_159 - .L_158)
.L_158:
        /*006c*/ 	.word	0x00000000
        /*0070*/ 	.short	0x0009
        /*0072*/ 	.short	0x0048
        /*0074*/ 	.byte	0x00, 0xf0, 0x21, 0x00


	//----- nvinfo : EIATTR_KPARAM_INFO
	.align		4
.L_159:
        /*0078*/ 	.byte	0x04, 0x17
        /*007a*/ 	.short	(.L_161 - .L_160)
.L_160:
        /*007c*/ 	.word	0x00000000
        /*0080*/ 	.short	0x0008
        /*0082*/ 	.short	0x0040
        /*0084*/ 	.byte	0x00, 0xf0, 0x21, 0x00


	//----- nvinfo : EIATTR_KPARAM_INFO
	.align		4
.L_161:
        /*0088*/ 	.byte	0x04, 0x17
        /*008a*/ 	.short	(.L_163 - .L_162)
.L_162:
        /*008c*/ 	.word	0x00000000
        /*0090*/ 	.short	0x0007
        /*0092*/ 	.short	0x0038
        /*0094*/ 	.byte	0x00, 0xf0, 0x21, 0x00


	//----- nvinfo : EIATTR_KPARAM_INFO
	.align		4
.L_163:
        /*0098*/ 	.byte	0x04, 0x17
        /*009a*/ 	.short	(.L_165 - .L_164)
.L_164:
        /*009c*/ 	.word	0x00000000
        /*00a0*/ 	.short	0x0006
        /*00a2*/ 	.short	0x0030
        /*00a4*/ 	.byte	0x00, 0xf5, 0x21, 0x00


	//----- nvinfo : EIATTR_KPARAM_INFO
	.align		4
.L_165:
        /*00a8*/ 	.byte	0x04, 0x17
        /*00aa*/ 	.short	(.L_167 - .L_166)
.L_166:
        /*00ac*/ 	.word	0x00000000
        /*00b0*/ 	.short	0x0005
        /*00b2*/ 	.short	0x0028
        /*00b4*/ 	.byte	0x00, 0xf5, 0x21, 0x00


	//----- nvinfo : EIATTR_KPARAM_INFO
	.align		4
.L_167:
        /*00b8*/ 	.byte	0x04, 0x17
        /*00ba*/ 	.short	(.L_169 - .L_168)
.L_168:
        /*00bc*/ 	.word	0x00000000
        /*00c0*/ 	.short	0x0004
        /*00c2*/ 	.short	0x0020
        /*00c4*/ 	.byte	0x00, 0xf5, 0x21, 0x00


	//----- nvinfo : EIATTR_KPARAM_INFO
	.align		4
.L_169:
        /*00c8*/ 	.byte	0x04, 0x17
        /*00ca*/ 	.short	(.L_171 - .L_170)
.L_170:
        /*00cc*/ 	.word	0x00000000
        /*00d0*/ 	.short	0x0003
        /*00d2*/ 	.short	0x0018
        /*00d4*/ 	.byte	0x00, 0xf5, 0x21, 0x00


	//----- nvinfo : EIATTR_KPARAM_INFO
	.align		4
.L_171:
        /*00d8*/ 	.byte	0x04, 0x17
        /*00da*/ 	.short	(.L_173 - .L_172)
.L_172:
        /*00dc*/ 	.word	0x00000000
        /*00e0*/ 	.short	0x0002
        /*00e2*/ 	.short	0x0010
        /*00e4*/ 	.byte	0x00, 0xf5, 0x21, 0x00


	//----- nvinfo : EIATTR_KPARAM_INFO
	.align		4
.L_173:
        /*00e8*/ 	.byte	0x04, 0x17
        /*00ea*/ 	.short	(.L_175 - .L_174)
.L_174:
        /*00ec*/ 	.word	0x00000000
        /*00f0*/ 	.short	0x0001
        /*00f2*/ 	.short	0x0008
        /*00f4*/ 	.byte	0x00, 0xf5, 0x21, 0x00


	//----- nvinfo : EIATTR_KPARAM_INFO
	.align		4
.L_175:
        /*00f8*/ 	.byte	0x04, 0x17
        /*00fa*/ 	.short	(.L_177 - .L_176)
.L_176:
        /*00fc*/ 	.word	0x00000000
        /*0100*/ 	.short	0x0000
        /*0102*/ 	.short	0x0000
        /*0104*/ 	.byte	0x00, 0xf5, 0x21, 0x00


	//----- nvinfo : EIATTR_SPARSE_MMA_MASK
	.align		4
.L_177:
        /*0108*/ 	.byte	0x03, 0x50
        /*010a*/ 	.short	0x0000


	//----- nvinfo : EIATTR_MAXREG_COUNT
	.align		4
        /*010c*/ 	.byte	0x03, 0x1b
        /*010e*/ 	.short	0x00ff


	//----- nvinfo : EIATTR_MERCURY_ISA_VERSION
	.align		4
        /*0110*/ 	.byte	0x03, 0x5f
        /*0112*/ 	.short	0x0101


	//----- nvinfo : EIATTR_VRC_CTA_INIT_COUNT
	.align		4
        /*0114*/ 	.byte	0x02, 0x4a
	.zero		1
	.zero		1


	//----- nvinfo : EIATTR_EXIT_INSTR_OFFSETS
	.align		4
        /*0118*/ 	.byte	0x04, 0x1c
        /*011a*/ 	.short	(.L_179 - .L_178)


	//   ....[0]....
.L_178:
        /*011c*/ 	.word	0x00000080


	//   ....[1]....
        /*0120*/ 	.word	0x000017d0


	//----- nvinfo : EIATTR_CRS_STACK_SIZE
	.align		4
.L_179:
        /*0124*/ 	.byte	0x04, 0x1e
        /*0126*/ 	.short	(.L_181 - .L_180)
.L_180:
        /*0128*/ 	.word	0x00000000


	//----- nvinfo : EIATTR_CBANK_PARAM_SIZE
	.align		4
.L_181:
        /*012c*/ 	.byte	0x03, 0x19
        /*012e*/ 	.short	0x0078


	//----- nvinfo : EIATTR_PARAM_CBANK
	.align		4
        /*0130*/ 	.byte	0x04, 0x0a
        /*0132*/ 	.short	(.L_183 - .L_182)
	.align		4
.L_182:
        /*0134*/ 	.word	index@(.nv.constant0._Z22x_create_matrix_on_gpuPdS_S_S_S_S_S_ddddiiidd)
        /*0138*/ 	.short	0x0380
        /*013a*/ 	.short	0x0078


	//----- nvinfo : EIATTR_SW_WAR
	.align		4
.L_183:
        /*013c*/ 	.byte	0x04, 0x36
        /*013e*/ 	.short	(.L_185 - .L_184)
.L_184:
        /*0140*/ 	.word	0x00000008
.L_185:


//--------------------- .nv.callgraph             --------------------------
	.section	.nv.callgraph,"",@"SHT_CUDA_CALLGRAPH"
	.align	4
	.sectionentsize	8
	.align		4
        /*0000*/ 	.word	0x00000000
	.align		4
        /*0004*/ 	.word	0xffffffff
	.align		4
        /*0008*/ 	.word	0x00000000
	.align		4
        /*000c*/ 	.word	0xfffffffe
	.align		4
        /*0010*/ 	.word	0x00000000
	.align		4
        /*0014*/ 	.word	0xfffffffd
	.align		4
        /*0018*/ 	.word	0x00000000
	.align		4
        /*001c*/ 	.word	0xfffffffc


//--------------------- .nv.constant4             --------------------------
	.section	.nv.constant4,"a",@progbits
	.align	8
	.align		8
.nv.constant4:
        /*0000*/ 	.dword	__cudart_i2opi_d
	.align		8
        /*0008*/ 	.dword	__cudart_sin_cos_coeffs


//--------------------- .text._Z15y_Thomas_on_gpuPdS_S_S_S_S_S_iii --------------------------
	.section	.text._Z15y_Thomas_on_gpuPdS_S_S_S_S_S_iii,"ax",@progbits
	.align	128
        .global         _Z15y_Thomas_on_gpuPdS_S_S_S_S_S_iii
        .type           _Z15y_Thomas_on_gpuPdS_S_S_S_S_S_iii,@function
        .size           _Z15y_Thomas_on_gpuPdS_S_S_S_S_S_iii,(.L_x_156 - _Z15y_Thomas_on_gpuPdS_S_S_S_S_S_iii)
        .other          _Z15y_Thomas_on_gpuPdS_S_S_S_S_S_iii,@"STO_CUDA_ENTRY STV_DEFAULT"
_Z15y_Thomas_on_gpuPdS_S_S_S_S_S_iii:
.text._Z15y_Thomas_on_gpuPdS_S_S_S_S_S_iii:
[----:B------:R-:W-:Y:S01]  /*0000*/  LDC R1, c[0x0][0x37c] ;  /* 0x0000df00ff017b82 */ /* 0x000fe20000000800 */
[----:B------:R-:W0:Y:S01]  /*0010*/  S2R R7, SR_CTAID.X ;  /* 0x0000000000077919 */ /* 0x000e220000002500 */
[----:B------:R-:W0:Y:S01]  /*0020*/  LDCU UR4, c[0x0][0x360] ;  /* 0x00006c00ff0477ac */ /* 0x000e220008000800 */
[----:B------:R-:W0:Y:S01]  /*0030*/  S2R R0, SR_TID.X ;  /* 0x0000000000007919 */ /* 0x000e220000002100 */
[----:B------:R-:W1:Y:S01]  /*0040*/  LDCU UR5, c[0x0][0x3bc] ;  /* 0x00007780ff0577ac */ /* 0x000e620008000800 */
[----:B0-----:R-:W-:-:S05]  /*0050*/  IMAD R7, R7, UR4, R0 ;  /* 0x0000000407077c24 */ /* 0x001fca000f8e0200 */
[----:B-1----:R-:W-:-:S13]  /*0060*/  ISETP.GE.AND P0, PT, R7, UR5, PT ;  /* 0x0000000507007c0c */ /* 0x002fda000bf06270 */
[----:B------:R-:W-:Y:S05]  /*0070*/  @P0 EXIT ;  /* 0x000000000000094d */ /* 0x000fea0003800000 */
[----:B------:R-:W0:Y:S01]  /*0080*/  LDC R6, c[0x0][0x3c0] ;  /* 0x0000f000ff067b82 */ /* 0x000e220000000800 */
[----:B------:R-:W1:Y:S01]  /*0090*/  LDCU UR5, c[0x0][0x370] ;  /* 0x00006e00ff0577ac */ /* 0x000e620008000800 */
[----:B------:R-:W2:Y:S06]  /*00a0*/  LDCU.64 UR6, c[0x0][0x358] ;  /* 0x00006b00ff0677ac */ /* 0x000eac0008000a00 */
[----:B------:R-:W3:Y:S01]  /*00b0*/  LDC.64 R40, c[0x0][0x390] ;  /* 0x0000e400ff287b82 */ /* 0x000ee20000000a00 */
[----:B------:R-:W4:Y:S01]  /*00c0*/  LDCU UR8, c[0x0][0x3c0] ;  /* 0x00007800ff0877ac */ /* 0x000f220008000800 */
[----:B------:R-:W0:Y:S06]  /*00d0*/  LDCU UR9, c[0x0][0x3bc] ;  /* 0x00007780ff0977ac */ /* 0x000e2c0008000800 */
[----:B------:R-:W2:Y:S01]  /*00e0*/  LDC.64 R38, c[0x0][0x388] ;  /* 0x0000e200ff267b82 */ /* 0x000ea20000000a00 */
[----:B-1----:R-:W-:-:S07]  /*00f0*/  UIMAD UR4, UR4, UR5, URZ ;  /* 0x00000005040472a4 */ /* 0x002fce000f8e02ff */
[----:B------:R-:W1:Y:S01]  /*0100*/  LDC.64 R14, c[0x0][0x3a8] ;  /* 0x0000ea00ff0e7b82 */ /* 0x000e620000000a00 */
[C---:B0-----:R-:W-:Y:S01]  /*0110*/  ISETP.GT.AND P0, PT, R6.reuse, 0x1, PT ;  /* 0x000000010600780c */ /* 0x041fe20003f04270 */
[----:B------:R-:W-:-:S06]  /*0120*/  VIADD R8, R6, 0xffffffff ;  /* 0xffffffff06087836 */ /* 0x000fcc0000000000 */
[----:B------:R-:W0:Y:S08]  /*0130*/  LDC.64 R12, c[0x0][0x398] ;  /* 0x0000e600ff0c7b82 */ /* 0x000e300000000a00 */
[----:B------:R-:W0:Y:S08]  /*0140*/  LDC.64 R10, c[0x0][0x3b0] ;  /* 0x0000ec00ff0a7b82 */ /* 0x000e300000000a00 */
[----:B------:R-:W0:Y:S01]  /*0150*/  LDC.64 R4, c[0x0][0x3a0] ;  /* 0x0000e800ff047b82 */ /* 0x000e220000000a00 */
[----:B--234-:R-:W-:Y:S05]  /*0160*/  @P0 BRA `(.L_x_0) ;  /* 0x0000000000fc0947 */ /* 0x01cfea0003800000 */
.L_x_5:
[----:B--2---:R-:W-:-:S04]  /*0170*/  IMAD R17, R7, UR8, RZ ;  /* 0x0000000807117c24 */ /* 0x004fc8000f8e02ff */
[----:B------:R-:W-:-:S05]  /*0180*/  IMAD.WIDE R2, R17, 0x8, R38 ;  /* 0x0000000811027825 */ /* 0x000fca00078e0226 */
[----:B------:R-:W2:Y:S01]  /*0190*/  LDG.E.64 R24, desc[UR6][R2.64] ;  /* 0x0000000602187981 */ /* 0x000ea2000c1e1b00 */
[----:B------:R-:W-:-:S06]  /*01a0*/  IMAD.WIDE R26, R17, 0x8, R40 ;  /* 0x00000008111a7825 */ /* 0x000fcc00078e0228 */
[----:B------:R-:W3:Y:S01]  /*01b0*/  LDG.E.64 R26, desc[UR6][R26.64] ;  /* 0x000000061a1a7981 */ /* 0x000ee2000c1e1b00 */
[----:B------:R-:W-:Y:S01]  /*01c0*/  IMAD.MOV.U32 R18, RZ, RZ, 0x1 ;  /* 0x00000001ff127424 */ /* 0x000fe200078e00ff */
[----:B------:R-:W-:Y:S01]  /*01d0*/  BSSY.RECONVERGENT B0, `(.L_x_1) ;  /* 0x0000012000007945 */ /* 0x000fe20003800200 */
[----:B--2---:R-:W2:Y:S01]  /*01e0*/  MUFU.RCP64H R19, R25 ;  /* 0x0000001900137308 */ /* 0x004ea20000001800 */
[----:B---3--:R-:W-:-:S03]  /*01f0*/  FSETP.GEU.AND P1, PT, |R27|, 6.5827683646048100446e-37, PT ;  /* 0x036000001b00780b */ /* 0x008fc60003f2e200 */
[----:B--2---:R-:W-:-:S08]  /*0200*/  DFMA R20, -R24, R18, 1 ;  /* 0x3ff000001814742b */ /* 0x004fd00000000112 */
[----:B------:R-:W-:-:S08]  /*0210*/  DFMA R20, R20, R20, R20 ;  /* 0x000000141414722b */ /* 0x000fd00000000014 */
[----:B------:R-:W-:-:S08]  /*0220*/  DFMA R20, R18, R20, R18 ;  /* 0x000000141214722b */ /* 0x000fd00000000012 */
[----:B------:R-:W-:-:S08]  /*0230*/  DFMA R18, -R24, R20, 1 ;  /* 0x3ff000001812742b */ /* 0x000fd00000000114 */
[----:B------:R-:W-:-:S08]  /*0240*/  DFMA R18, R20, R18, R20 ;  /* 0x000000121412722b */ /* 0x000fd00000000014 */
[----:B------:R-:W-:-:S08]  /*0250*/  DMUL R20, R26, R18 ;  /* 0x000000121a147228 */ /* 0x000fd00000000000 */
[----:B------:R-:W-:-:S08]  /*0260*/  DFMA R22, -R24, R20, R26 ;  /* 0x000000141816722b */ /* 0x000fd0000000011a */
[----:B------:R-:W-:-:S10]  /*0270*/  DFMA R18, R18, R22, R20 ;  /* 0x000000161212722b */ /* 0x000fd40000000014 */
[----:B------:R-:W-:-:S05]  /*0280*/  FFMA R0, RZ, R25, R19 ;  /* 0x00000019ff007223 */ /* 0x000fca0000000013 */
[----:B------:R-:W-:-:S13]  /*0290*/  FSETP.GT.AND P0, PT, |R0|, 1.469367938527859385e-39, PT ;  /* 0x001000000000780b */ /* 0x000fda0003f04200 */
[----:B------:R-:W-:Y:S05]  /*02a0*/  @P0 BRA P1, `(.L_x_2) ;  /* 0x0000000000100947 */ /* 0x000fea0000800000 */
[----:B------:R-:W-:-:S07]  /*02b0*/  MOV R18, 0x2d0 ;  /* 0x000002d000127802 */ /* 0x000fce0000000f00 */
[----:B01----:R-:W-:Y:S05]  /*02c0*/  CALL.REL.NOINC `($__internal_1_$__cuda_sm20_div_rn_f64_full) ;  /* 0x0000002000d47944 */ /* 0x003fea0003c00000 */
[----:B------:R-:W-:Y:S02]  /*02d0*/  IMAD.MOV.U32 R18, RZ, RZ, R20 ;  /* 0x000000ffff127224 */ /* 0x000fe400078e0014 */
[----:B------:R-:W-:-:S07]  /*02e0*/  IMAD.MOV.U32 R19, RZ, RZ, R21 ;  /* 0x000000ffff137224 */ /* 0x000fce00078e0015 */
.L_x_2:
[----:B------:R-:W-:Y:S05]  /*02f0*/  BSYNC.RECONVERGENT B0 ;  /* 0x0000000000007941 */ /* 0x000fea0003800200 */
.L_x_1:
[----:B-1----:R-:W-:-:S05]  /*0300*/  IMAD.WIDE R20, R17, 0x8, R14 ;  /* 0x0000000811147825 */ /* 0x002fca00078e020e */
[----:B------:R1:W-:Y:S04]  /*0310*/  STG.E.64 desc[UR6][R20.64], R18 ;  /* 0x0000001214007986 */ /* 0x0003e8000c101b06 */
[----:B------:R-:W2:Y:S01]  /*0320*/  LDG.E.64 R24, desc[UR6][R2.64] ;  /* 0x0000000602187981 */ /* 0x000ea2000c1e1b00 */
[----:B0-----:R-:W-:-:S06]  /*0330*/  IMAD.WIDE R22, R17, 0x8, R12 ;  /* 0x0000000811167825 */ /* 0x001fcc00078e020c */
[----:B------:R-:W3:Y:S01]  /*0340*/  LDG.E.64 R22, desc[UR6][R22.64] ;  /* 0x0000000616167981 */ /* 0x000ee2000c1e1b00 */
[----:B------:R-:W-:Y:S01]  /*0350*/  IMAD.MOV.U32 R26, RZ, RZ, 0x1 ;  /* 0x00000001ff1a7424 */ /* 0x000fe200078e00ff */
[----:B------:R-:W-:Y:S01]  /*0360*/  BSSY.RECONVERGENT B0, `(.L_x_3) ;  /* 0x0000014000007945 */ /* 0x000fe20003800200 */
[----:B--2---:R-:W0:Y:S01]  /*0370*/  MUFU.RCP64H R27, R25 ;  /* 0x00000019001b7308 */ /* 0x004e220000001800 */
[----:B---3--:R-:W-:-:S03]  /*0380*/  FSETP.GEU.AND P1, PT, |R23|, 6.5827683646048100446e-37, PT ;  /* 0x036000001700780b */ /* 0x008fc60003f2e200 */
[----:B0-----:R-:W-:-:S08]  /*0390*/  DFMA R28, -R24, R26, 1 ;  /* 0x3ff00000181c742b */ /* 0x001fd0000000011a */
[----:B------:R-:W-:-:S08]  /*03a0*/  DFMA R28, R28, R28, R28 ;  /* 0x0000001c1c1c722b */ /* 0x000fd0000000001c */
[----:B------:R-:W-:-:S08]  /*03b0*/  DFMA R28, R26, R28, R26 ;  /* 0x0000001c1a1c722b */ /* 0x000fd0000000001a */
[----:B------:R-:W-:-:S08]  /*03c0*/  DFMA R26, -R24, R28, 1 ;  /* 0x3ff00000181a742b */ /* 0x000fd0000000011c */
[----:B------:R-:W-:-:S08]  /*03d0*/  DFMA R26, R28, R26, R28 ;  /* 0x0000001a1c1a722b */ /* 0x000fd0000000001c */
[----:B-1----:R-:W-:-:S08]  /*03e0*/  DMUL R18, R22, R26 ;  /* 0x0000001a16127228 */ /* 0x002fd00000000000 */
[----:B------:R-:W-:-:S08]  /*03f0*/  DFMA R2, -R24, R18, R22 ;  /* 0x000000121802722b */ /* 0x000fd00000000116 */
[----:B------:R-:W-:-:S10]  /*0400*/  DFMA R2, R26, R2, R18 ;  /* 0x000000021a02722b */ /* 0x000fd40000000012 */
[----:B------:R-:W-:-:S05]  /*0410*/  FFMA R0, RZ, R25, R3 ;  /* 0x00000019ff007223 */ /* 0x000fca0000000003 */
[----:B------:R-:W-:-:S13]  /*0420*/  FSETP.GT.AND P0, PT, |R0|, 1.469367938527859385e-39, PT ;  /* 0x001000000000780b */ /* 0x000fda0003f04200 */
[----:B------:R-:W-:Y:S05]  /*0430*/  @P0 BRA P1, `(.L_x_4) ;  /* 0x0000000000180947 */ /* 0x000fea0000800000 */
[----:B------:R-:W-:Y:S01]  /*0440*/  IMAD.MOV.U32 R26, RZ, RZ, R22 ;  /* 0x000000ffff1a7224 */ /* 0x000fe200078e0016 */
[----:B------:R-:W-:Y:S01]  /*0450*/  MOV R18, 0x480 ;  /* 0x0000048000127802 */ /* 0x000fe20000000f00 */
[----:B------:R-:W-:-:S07]  /*0460*/  IMAD.MOV.U32 R27, RZ, RZ, R23 ;  /* 0x000000ffff1b7224 */ /* 0x000fce00078e0017 */
[----:B------:R-:W-:Y:S05]  /*0470*/  CALL.REL.NOINC `($__internal_1_$__cuda_sm20_div_rn_f64_full) ;  /* 0x0000002000687944 */ /* 0x000fea0003c00000 */
[----:B------:R-:W-:Y:S02]  /*0480*/  IMAD.MOV.U32 R2, RZ, RZ, R20 ;  /* 0x000000ffff027224 */ /* 0x000fe400078e0014 */
[----:B------:R-:W-:-:S07]  /*0490*/  IMAD.MOV.U32 R3, RZ, RZ, R21 ;  /* 0x000000ffff037224 */ /* 0x000fce00078e0015 */
.L_x_4:
[----:B------:R-:W-:Y:S05]  /*04a0*/  BSYNC.RECONVERGENT B0 ;  /* 0x0000000000007941 */ /* 0x000fea0003800200 */
.L_x_3:
[----:B------:R-:W-:-:S05]  /*04b0*/  IMAD.WIDE R18, R17, 0x8, R10 ;  /* 0x0000000811127825 */ /* 0x000fca00078e020a */
[----:B------:R2:W-:Y:S01]  /*04c0*/  STG.E.64 desc[UR6][R18.64], R2 ;  /* 0x0000000212007986 */ /* 0x0005e2000c101b06 */
[----:B------:R-:W-:-:S06]  /*04d0*/  IMAD.WIDE R20, R8, 0x8, R18 ;  /* 0x0000000808147825 */ /* 0x000fcc00078e0212 */
[----:B------:R-:W3:Y:S01]  /*04e0*/  LDG.E.64 R20, desc[UR6][R20.64] ;  /* 0x0000000614147981 */ /* 0x000ee2000c1e1b00 */
[----:B------:R-:W-:Y:S02]  /*04f0*/  IMAD.IADD R17, R8, 0x1, R17 ;  /* 0x0000000108117824 */ /* 0x000fe400078e0211 */
[----:B------:R-:W-:Y:S02]  /*0500*/  VIADD R7, R7, UR4 ;  /* 0x0000000407077c36 */ /* 0x000fe40008000000 */
[----:B------:R-:W-:-:S03]  /*0510*/  IMAD.WIDE R16, R17, 0x8, R4 ;  /* 0x0000000811107825 */ /* 0x000fc600078e0204 */
[----:B------:R-:W-:Y:S02]  /*0520*/  ISETP.GE.AND P0, PT, R7, UR9, PT ;  /* 0x0000000907007c0c */ /* 0x000fe4000bf06270 */
[----:B---3--:R2:W-:Y:S11]  /*0530*/  STG.E.64 desc[UR6][R16.64], R20 ;  /* 0x0000001410007986 */ /* 0x0085f6000c101b06 */
[----:B------:R-:W-:Y:S05]  /*0540*/  @!P0 BRA `(.L_x_5) ;  /* 0xfffffffc00088947 */ /* 0x000fea000383ffff */
[----:B------:R-:W-:Y:S05]  /*0550*/  EXIT ;  /* 0x000000000000794d */ /* 0x000fea0003800000 */
.L_x_0:
[----:B0-----:R-:W-:Y:S01]  /*0560*/  VIADD R5, R6, 0x3 ;  /* 0x0000000306057836 */ /* 0x001fe20000000000 */
[----:B------:R-:W-:Y:S01]  /*0570*/  LOP3.LUT R4, R8, 0x7, RZ, 0xc0, !PT ;  /* 0x0000000708047812 */ /* 0x000fe200078ec0ff */
[----:B------:R-:W-:-:S03]  /*0580*/  VIADD R6, R6, 0xfffffffe ;  /* 0xfffffffe06067836 */ /* 0x000fc60000000000 */
[C---:B------:R-:W-:Y:S01]  /*0590*/  LOP3.LUT R2, R5.reuse, 0x3, RZ, 0xc0, !PT ;  /* 0x0000000305027812 */ /* 0x040fe200078ec0ff */
[----:B------:R-:W-:Y:S01]  /*05a0*/  VIADD R4, R4, 0xffffffff ;  /* 0xffffffff04047836 */ /* 0x000fe20000000000 */
[----:B------:R-:W-:-:S03]  /*05b0*/  LOP3.LUT R5, R5, 0x1, RZ, 0xc0, !PT ;  /* 0x0000000105057812 */ /* 0x000fc600078ec0ff */
[----:B------:R-:W-:-:S07]  /*05c0*/  VIADD R2, R2, 0xffffffff ;  /* 0xffffffff02027836 */ /* 0x000fce0000000000 */
.L_x_35:
[----:B0-----:R-:W0:Y:S01]  /*05d0*/  LDC.64 R10, c[0x0][0x388] ;  /* 0x0000e200ff0a7b82 */ /* 0x001e220000000a00 */
[----:B--2---:R-:W2:Y:S07]  /*05e0*/  LDCU UR5, c[0x0][0x3c0] ;  /* 0x00007800ff0577ac */ /* 0x004eae0008000800 */
[----:B---34-:R-:W3:Y:S01]  /*05f0*/  LDC.64 R12, c[0x0][0x390] ;  /* 0x0000e400ff0c7b82 */ /* 0x018ee20000000a00 */
[----:B--2---:R-:W-:Y:S01]  /*0600*/  IMAD R3, R7, UR5, RZ ;  /* 0x0000000507037c24 */ /* 0x004fe2000f8e02ff */
[----:B------:R-:W2:Y:S03]  /*0610*/  LDCU UR5, c[0x0][0x3bc] ;  /* 0x00007780ff0577ac */ /* 0x000ea60008000800 */
[----:B0-----:R-:W-:-:S05]  /*0620*/  IMAD.WIDE R10, R3, 0x8, R10 ;  /* 0x00000008030a7825 */ /* 0x001fca00078e020a */
[----:B------:R-:W4:Y:S01]  /*0630*/  LDG.E.64 R24, desc[UR6][R10.64] ;  /* 0x000000060a187981 */ /* 0x000f22000c1e1b00 */
[----:B---3--:R-:W-:-:S05]  /*0640*/  IMAD.WIDE R12, R3, 0x8, R12 ;  /* 0x00000008030c7825 */ /* 0x008fca00078e020c */
[----:B-1----:R-:W3:Y:S01]  /*0650*/  LDG.E.64 R26, desc[UR6][R12.64] ;  /* 0x000000060c1a7981 */ /* 0x002ee2000c1e1b00 */
[----:B-1----:R-:W-:Y:S01]  /*0660*/  IMAD.MOV.U32 R14, RZ, RZ, 0x1 ;  /* 0x00000001ff0e7424 */ /* 0x002fe200078e00ff */
[----:B------:R-:W-:Y:S01]  /*0670*/  BSSY.RECONVERGENT B0, `(.L_x_6) ;  /* 0x0000016000007945 */ /* 0x000fe20003800200 */
[----:B------:R-:W-:Y:S01]  /*0680*/  VIADD R7, R7, UR4 ;  /* 0x0000000407077c36 */ /* 0x000fe20008000000 */
[----:B------:R-:W-:-:S04]  /*0690*/  ISETP.GE.U32.AND P2, PT, R6, 0x3, PT ;  /* 0x000000030600780c */ /* 0x000fc80003f46070 */
[----:B--2---:R-:W-:Y:S01]  /*06a0*/  ISETP.GE.AND P1, PT, R7, UR5, PT ;  /* 0x0000000507007c0c */ /* 0x004fe2000bf26270 */
[----:B----4-:R-:W0:Y:S01]  /*06b0*/  MUFU.RCP64H R15, R25 ;  /* 0x00000019000f7308 */ /* 0x010e220000001800 */
[----:B---3--:R-:W-:Y:S01]  /*06c0*/  FSETP.GEU.AND P3, PT, |R27|, 6.5827683646048100446e-37, PT ;  /* 0x036000001b00780b */ /* 0x008fe20003f6e200 */
[----:B0-----:R-:W-:-:S08]  /*06d0*/  DFMA R16, -R24, R14, 1 ;  /* 0x3ff000001810742b */ /* 0x001fd0000000010e */
        /* <DEDUP_REMOVED lines=8> */
[----:B------:R-:W-:Y:S02]  /*0760*/  FSETP.GT.AND P0, PT, |R0|, 1.469367938527859385e-39, PT ;  /* 0x001000000000780b */ /* 0x000fe40003f04200 */
[----:B------:R-:W-:-:S11]  /*0770*/  SHF.R.S32.HI R0, RZ, 0x1f, R3 ;  /* 0x0000001fff007819 */ /* 0x000fd60000011403 */
[----:B------:R-:W-:Y:S05]  /*0780*/  @P0 BRA P3, `(.L_x_7) ;  /* 0x0000000000100947 */ /* 0x000fea0001800000 */
[----:B------:R-:W-:-:S07]  /*0790*/  MOV R18, 0x7b0 ;  /* 0x000007b000127802 */ /* 0x000fce0000000f00 */
[----:B------:R-:W-:Y:S05]  /*07a0*/  CALL.REL.NOINC `($__internal_1_$__cuda_sm20_div_rn_f64_full) ;  /* 0x0000001c009c7944 */ /* 0x000fea0003c00000 */
[----:B------:R-:W-:Y:S02]  /*07b0*/  IMAD.MOV.U32 R18, RZ, RZ, R20 ;  /* 0x000000ffff127224 */ /* 0x000fe400078e0014 */
[----:B------:R-:W-:-:S07]  /*07c0*/  IMAD.MOV.U32 R19, RZ, RZ, R21 ;  /* 0x000000ffff137224 */ /* 0x000fce00078e0015 */
.L_x_7:
[----:B------:R-:W-:Y:S05]  /*07d0*/  BSYNC.RECONVERGENT B0 ;  /* 0x0000000000007941 */ /* 0x000fea0003800200 */
.L_x_6:
[----:B------:R-:W0:Y:S08]  /*07e0*/  LDC.64 R14, c[0x0][0x3a8] ;  /* 0x0000ea00ff0e7b82 */ /* 0x000e300000000a00 */
[----:B------:R-:W1:Y:S01]  /*07f0*/  LDC.64 R16, c[0x0][0x398] ;  /* 0x0000e600ff107b82 */ /* 0x000e620000000a00 */
[----:B0-----:R-:W-:-:S05]  /*0800*/  IMAD.WIDE R14, R3, 0x8, R14 ;  /* 0x00000008030e7825 */ /* 0x001fca00078e020e */
[----:B------:R0:W-:Y:S04]  /*0810*/  STG.E.64 desc[UR6][R14.64], R18 ;  /* 0x000000120e007986 */ /* 0x0001e8000c101b06 */
[----:B------:R-:W2:Y:S01]  /*0820*/  LDG.E.64 R24, desc[UR6][R10.64] ;  /* 0x000000060a187981 */ /* 0x000ea2000c1e1b00 */
[----:B-1----:R-:W-:-:S05]  /*0830*/  IMAD.WIDE R16, R3, 0x8, R16 ;  /* 0x0000000803107825 */ /* 0x002fca00078e0210 */
[----:B------:R-:W3:Y:S01]  /*0840*/  LDG.E.64 R26, desc[UR6][R16.64] ;  /* 0x00000006101a7981 */ /* 0x000ee2000c1e1b00 */
[----:B------:R-:W-:Y:S01]  /*0850*/  IMAD.MOV.U32 R20, RZ, RZ, 0x1 ;  /* 0x00000001ff147424 */ /* 0x000fe200078e00ff */
[----:B------:R-:W-:Y:S01]  /*0860*/  BSSY.RECONVERGENT B0, `(.L_x_8) ;  /* 0x0000010000007945 */ /* 0x000fe20003800200 */
[----:B--2---:R-:W1:Y:S01]  /*0870*/  MUFU.RCP64H R21, R25 ;  /* 0x0000001900157308 */ /* 0x004e620000001800 */
[----:B---3--:R-:W-:-:S03]  /*0880*/  FSETP.GEU.AND P3, PT, |R27|, 6.5827683646048100446e-37, PT ;  /* 0x036000001b00780b */ /* 0x008fc60003f6e200 */
[----:B-1----:R-:W-:-:S08]  /*0890*/  DFMA R22, -R24, R20, 1 ;  /* 0x3ff000001816742b */ /* 0x002fd00000000114 */
[----:B------:R-:W-:-:S08]  /*08a0*/  DFMA R22, R22, R22, R22 ;  /* 0x000000161616722b */ /* 0x000fd00000000016 */
[----:B------:R-:W-:-:S08]  /*08b0*/  DFMA R22, R20, R22, R20 ;  /* 0x000000161416722b */ /* 0x000fd00000000014 */
[----:B------:R-:W-:-:S08]  /*08c0*/  DFMA R20, -R24, R22, 1 ;  /* 0x3ff000001814742b */ /* 0x000fd00000000116 */
[----:B------:R-:W-:-:S08]  /*08d0*/  DFMA R20, R22, R20, R22 ;  /* 0x000000141614722b */ /* 0x000fd00000000016 */
[----:B0-----:R-:W-:-:S08]  /*08e0*/  DMUL R18, R26, R20 ;  /* 0x000000141a127228 */ /* 0x001fd00000000000 */
[----:B------:R-:W-:-:S08]  /*08f0*/  DFMA R22, -R24, R18, R26 ;  /* 0x000000121816722b */ /* 0x000fd0000000011a */
[----:B------:R-:W-:-:S10]  /*0900*/  DFMA R20, R20, R22, R18 ;  /* 0x000000161414722b */ /* 0x000fd40000000012 */
[----:B------:R-:W-:-:S05]  /*0910*/  FFMA R9, RZ, R25, R21 ;  /* 0x00000019ff097223 */ /* 0x000fca0000000015 */
[----:B------:R-:W-:-:S13]  /*0920*/  FSETP.GT.AND P0, PT, |R9|, 1.469367938527859385e-39, PT ;  /* 0x001000000900780b */ /* 0x000fda0003f04200 */
[----:B------:R-:W-:Y:S05]  /*0930*/  @P0 BRA P3, `(.L_x_9) ;  /* 0x0000000000080947 */ /* 0x000fea0001800000 */
[----:B------:R-:W-:-:S07]  /*0940*/  MOV R18, 0x960 ;  /* 0x0000096000127802 */ /* 0x000fce0000000f00 */
[----:B------:R-:W-:Y:S05]  /*0950*/  CALL.REL.NOINC `($__internal_1_$__cuda_sm20_div_rn_f64_full) ;  /* 0x0000001c00307944 */ /* 0x000fea0003c00000 */
.L_x_9:
[----:B------:R-:W-:Y:S05]  /*0960*/  BSYNC.RECONVERGENT B0 ;  /* 0x0000000000007941 */ /* 0x000fea0003800200 */
.L_x_8:
[----:B------:R-:W0:Y:S01]  /*0970*/  LDC.64 R18, c[0x0][0x3b0] ;  /* 0x0000ec00ff127b82 */ /* 0x000e220000000a00 */
[----:B------:R-:W-:Y:S02]  /*0980*/  IMAD.MOV.U32 R41, RZ, RZ, 0x1 ;  /* 0x00000001ff297424 */ /* 0x000fe400078e00ff */
[----:B0-----:R-:W-:-:S05]  /*0990*/  IMAD.WIDE R18, R3, 0x8, R18 ;  /* 0x0000000803127825 */ /* 0x001fca00078e0212 */
[----:B------:R0:W-:Y:S01]  /*09a0*/  STG.E.64 desc[UR6][R18.64], R20 ;  /* 0x0000001412007986 */ /* 0x0001e2000c101b06 */
[----:B------:R-:W-:Y:S05]  /*09b0*/  @!P2 BRA `(.L_x_10) ;  /* 0x00000008008ca947 */ /* 0x000fea0003800000 */
[----:B------:R-:W1:Y:S01]  /*09c0*/  LDCU.64 UR8, c[0x0][0x388] ;  /* 0x00007100ff0877ac */ /* 0x000e620008000a00 */
[C---:B------:R-:W-:Y:S01]  /*09d0*/  IMAD.SHL.U32 R24, R3.reuse, 0x8, RZ ;  /* 0x0000000803187824 */ /* 0x040fe200078e00ff */
[C---:B------:R-:W-:Y:S01]  /*09e0*/  SHF.L.U64.HI R25, R3.reuse, 0x3, R0 ;  /* 0x0000000303197819 */ /* 0x040fe20000010200 */
[----:B------:R-:W-:Y:S01]  /*09f0*/  BSSY.RECONVERGENT B0, `(.L_x_11) ;  /* 0x000009e000007945 */ /* 0x000fe20003800200 */
[----:B------:R-:W2:Y:S01]  /*0a00*/  LDCU.128 UR16, c[0x0][0x390] ;  /* 0x00007200ff1077ac */ /* 0x000ea20008000c00 */
[----:B------:R-:W-:Y:S01]  /*0a10*/  LOP3.LUT R9, R8, 0xfffffffc, RZ, 0xc0, !PT ;  /* 0xfffffffc08097812 */ /* 0x000fe200078ec0ff */
[----:B------:R-:W-:Y:S01]  /*0a20*/  VIADD R42, R3, 0x1 ;  /* 0x00000001032a7836 */ /* 0x000fe20000000000 */
[----:B------:R-:W3:Y:S01]  /*0a30*/  LDCU.64 UR10, c[0x0][0x3b0] ;  /* 0x00007600ff0a77ac */ /* 0x000ee20008000a00 */
[----:B------:R-:W-:Y:S02]  /*0a40*/  IMAD.MOV.U32 R41, RZ, RZ, RZ ;  /* 0x000000ffff297224 */ /* 0x000fe400078e00ff */
[----:B------:R-:W-:Y:S01]  /*0a50*/  IMAD.MOV R9, RZ, RZ, -R9 ;  /* 0x000000ffff097224 */ /* 0x000fe200078e0a09 */
[----:B------:R-:W4:Y:S01]  /*0a60*/  LDCU.64 UR12, c[0x0][0x3a8] ;  /* 0x00007500ff0c77ac */ /* 0x000f220008000a00 */
[----:B-1----:R-:W-:-:S04]  /*0a70*/  IADD3 R22, P2, PT, R24, UR8, RZ ;  /* 0x0000000818167c10 */ /* 0x002fc8000ff5e0ff */
[----:B------:R-:W-:Y:S02]  /*0a80*/  IADD3 R22, P3, PT, R22, 0x20, RZ ;  /* 0x0000002016167810 */ /* 0x000fe40007f7e0ff */
[----:B--2---:R-:W-:Y:S02]  /*0a90*/  IADD3 R28, P0, PT, R24, UR16, RZ ;  /* 0x00000010181c7c10 */ /* 0x004fe4000ff1e0ff */
[----:B------:R-:W-:Y:S02]  /*0aa0*/  IADD3.X R23, PT, PT, RZ, UR9, R25, P3, P2 ;  /* 0x00000009ff177c10 */ /* 0x000fe40009fe4419 */
[----:B------:R-:W-:Y:S02]  /*0ab0*/  IADD3 R28, P6, PT, R28, 0x20, RZ ;  /* 0x000000201c1c7810 */ /* 0x000fe40007fde0ff */
[C---:B------:R-:W-:Y:S02]  /*0ac0*/  IADD3 R30, P5, PT, R24.reuse, UR18, RZ ;  /* 0x00000012181e7c10 */ /* 0x040fe4000ffbe0ff */
[----:B---3--:R-:W-:-:S02]  /*0ad0*/  IADD3 R36, P3, PT, R24, UR10, RZ ;  /* 0x0000000a18247c10 */ /* 0x008fc4000ff7e0ff */
[----:B----4-:R-:W-:Y:S02]  /*0ae0*/  IADD3 R24, P2, PT, R24, UR12, RZ ;  /* 0x0000000c18187c10 */ /* 0x010fe4000ff5e0ff */
[--C-:B------:R-:W-:Y:S02]  /*0af0*/  IADD3.X R29, PT, PT, RZ, UR17, R25.reuse, P6, P0 ;  /* 0x00000011ff1d7c10 */ /* 0x100fe4000b7e0419 */
[----:B------:R-:W-:Y:S02]  /*0b00*/  IADD3 R30, P4, PT, R30, 0x10, RZ ;  /* 0x000000101e1e7810 */ /* 0x000fe40007f9e0ff */
[----:B------:R-:W-:Y:S02]  /*0b10*/  IADD3 R36, P0, PT, R36, 0x10, RZ ;  /* 0x0000001024247810 */ /* 0x000fe40007f1e0ff */
[----:B------:R-:W-:Y:S02]  /*0b20*/  IADD3 R24, P6, PT, R24, 0x10, RZ ;  /* 0x0000001018187810 */ /* 0x000fe40007fde0ff */
[----:B------:R-:W-:-:S02]  /*0b30*/  IADD3.X R31, PT, PT, RZ, UR19, R25, P4, P5 ;  /* 0x00000013ff1f7c10 */ /* 0x000fc4000a7ea419 */
[--C-:B------:R-:W-:Y:S02]  /*0b40*/  IADD3.X R37, PT, PT, RZ, UR11, R25.reuse, P0, P3 ;  /* 0x0000000bff257c10 */ /* 0x100fe400087e6419 */
[----:B------:R-:W-:-:S07]  /*0b50*/  IADD3.X R25, PT, PT, RZ, UR13, R25, P6, P2 ;  /* 0x0000000dff197c10 */ /* 0x000fce000b7e4419 */
.L_x_20:
[----:B0-----:R-:W0:Y:S01]  /*0b60*/  LDC.64 R20, c[0x0][0x380] ;  /* 0x0000e000ff147b82 */ /* 0x001e220000000a00 */
[----:B------:R-:W2:Y:S04]  /*0b70*/  LDG.E.64 R34, desc[UR6][R22.64+-0x18] ;  /* 0xffffe80616227981 */ /* 0x000ea8000c1e1b00 */
[----:B-1----:R-:W2:Y:S01]  /*0b80*/  LDG.E.64 R26, desc[UR6][R24.64+-0x10] ;  /* 0xfffff006181a7981 */ /* 0x002ea2000c1e1b00 */
[----:B0-----:R-:W-:-:S05]  /*0b90*/  IMAD.WIDE R20, R42, 0x8, R20 ;  /* 0x000000082a147825 */ /* 0x001fca00078e0214 */
[----:B------:R-:W2:Y:S01]  /*0ba0*/  LDG.E.64 R32, desc[UR6][R20.64] ;  /* 0x0000000614207981 */ /* 0x000ea2000c1e1b00 */
[----:B------:R-:W-:Y:S01]  /*0bb0*/  BSSY.RECONVERGENT B1, `(.L_x_12) ;  /* 0x0000011000017945 */ /* 0x000fe20003800200 */
[----:B--2---:R-:W-:-:S06]  /*0bc0*/  DFMA R32, -R26, R32, R34 ;  /* 0x000000201a20722b */ /* 0x004fcc0000000122 */
[----:B------:R-:W0:Y:S04]  /*0bd0*/  MUFU.RCP64H R39, R33 ;  /* 0x0000002100277308 */ /* 0x000e280000001800 */
[----:B------:R-:W-:-:S06]  /*0be0*/  VIADD R38, R33, 0x300402 ;  /* 0x0030040221267836 */ /* 0x000fcc0000000000 */
[----:B0-----:R-:W-:-:S08]  /*0bf0*/  DFMA R34, -R32, R38, 1 ;  /* 0x3ff000002022742b */ /* 0x001fd00000000126 */
[----:B------:R-:W-:Y:S01]  /*0c00*/  DFMA R34, R34, R34, R34 ;  /* 0x000000222222722b */ /* 0x000fe20000000022 */
[----:B------:R-:W-:-:S07]  /*0c10*/  FSETP.GEU.AND P0, PT, |R38|, 5.8789094863358348022e-39, PT ;  /* 0x004004022600780b */ /* 0x000fce0003f0e200 */
[----:B------:R-:W-:-:S08]  /*0c20*/  DFMA R34, R38, R34, R38 ;  /* 0x000000222622722b */ /* 0x000fd00000000026 */
[----:B------:R-:W-:-:S08]  /*0c30*/  DFMA R26, -R32, R34, 1 ;  /* 0x3ff00000201a742b */ /* 0x000fd00000000122 */
[----:B------:R-:W-:Y:S01]  /*0c40*/  DFMA R34, R34, R26, R34 ;  /* 0x0000001a2222722b */ /* 0x000fe20000000022 */
[----:B------:R-:W-:Y:S02]  /*0c50*/  IMAD.MOV.U32 R26, RZ, RZ, R36 ;  /* 0x000000ffff1a7224 */ /* 0x000fe400078e0024 */
[----:B------:R-:W-:Y:S01]  /*0c60*/  IMAD.MOV.U32 R27, RZ, RZ, R37 ;  /* 0x000000ffff1b7224 */ /* 0x000fe200078e0025 */
[----:B------:R-:W-:Y:S07]  /*0c70*/  @P0 BRA `(.L_x_13) ;  /* 0x0000000000100947 */ /* 0x000fee0003800000 */
[----:B------:R-:W-:Y:S02]  /*0c80*/  LOP3.LUT R36, R33, 0x7fffffff, RZ, 0xc0, !PT ;  /* 0x7fffffff21247812 */ /* 0x000fe400078ec0ff */
[----:B------:R-:W-:-:S03]  /*0c90*/  MOV R40, 0xcc0 ;  /* 0x00000cc000287802 */ /* 0x000fc60000000f00 */
[----:B------:R-:W-:-:S07]  /*0ca0*/  VIADD R36, R36, 0xfff00000 ;  /* 0xfff0000024247836 */ /* 0x000fce0000000000 */
[----:B------:R-:W-:Y:S05]  /*0cb0*/  CALL.REL.NOINC `($__internal_0_$__cuda_sm20_dblrcp_rn_slowpath_v3) ;  /* 0x0000001400bc7944 */ /* 0x000fea0003c00000 */
.L_x_13:
[----:B------:R-:W-:Y:S05]  /*0cc0*/  BSYNC.RECONVERGENT B1 ;  /* 0x0000000000017941 */ /* 0x000fea0003800200 */
.L_x_12:
[----:B------:R-:W2:Y:S02]  /*0cd0*/  LDG.E.64 R44, desc[UR6][R28.64+-0x18] ;  /* 0xffffe8061c2c7981 */ /* 0x000ea4000c1e1b00 */
[----:B--2---:R-:W-:-:S07]  /*0ce0*/  DMUL R44, R44, R34 ;  /* 0x000000222c2c7228 */ /* 0x004fce0000000000 */
[----:B------:R-:W-:Y:S04]  /*0cf0*/  STG.E.64 desc[UR6][R24.64+-0x8], R44 ;  /* 0xfffff82c18007986 */ /* 0x000fe8000c101b06 */
[----:B------:R-:W2:Y:S04]  /*0d00*/  LDG.E.64 R38, desc[UR6][R30.64+-0x8] ;  /* 0xfffff8061e267981 */ /* 0x000ea8000c1e1b00 */
[----:B------:R-:W2:Y:S04]  /*0d10*/  LDG.E.64 R36, desc[UR6][R26.64+-0x10] ;  /* 0xfffff0061a247981 */ /* 0x000ea8000c1e1b00 */
[----:B------:R-:W2:Y:S02]  /*0d20*/  LDG.E.64 R32, desc[UR6][R20.64] ;  /* 0x0000000614207981 */ /* 0x000ea4000c1e1b00 */
[----:B--2---:R-:W-:-:S08]  /*0d30*/  DFMA R32, -R36, R32, R38 ;  /* 0x000000202420722b */ /* 0x004fd00000000126 */
[----:B------:R-:W-:-:S07]  /*0d40*/  DMUL R38, R32, R34 ;  /* 0x0000002220267228 */ /* 0x000fce0000000000 */
[----:B------:R0:W-:Y:S04]  /*0d50*/  STG.E.64 desc[UR6][R26.64+-0x8], R38 ;  /* 0xfffff8261a007986 */ /* 0x0001e8000c101b06 */
[----:B------:R-:W2:Y:S04]  /*0d60*/  LDG.E.64 R36, desc[UR6][R22.64+-0x10] ;  /* 0xfffff00616247981 */ /* 0x000ea8000c1e1b00 */
[----:B------:R-:W2:Y:S04]  /*0d70*/  LDG.E.64 R34, desc[UR6][R24.64+-0x8] ;  /* 0xfffff80618227981 */ /* 0x000ea8000c1e1b00 */
[----:B------:R-:W2:Y:S01]  /*0d80*/  LDG.E.64 R32, desc[UR6][R20.64+0x8] ;  /* 0x0000080614207981 */ /* 0x000ea2000c1e1b00 */
[----:B------:R-:W-:Y:S01]  /*0d90*/  BSSY.RECONVERGENT B1, `(.L_x_14) ;  /* 0x0000011000017945 */ /* 0x000fe20003800200 */
[----:B--2---:R-:W-:-:S06]  /*0da0*/  DFMA R32, -R34, R32, R36 ;  /* 0x000000202220722b */ /* 0x004fcc0000000124 */
[----:B------:R-:W1:Y:S04]  /*0db0*/  MUFU.RCP64H R37, R33 ;  /* 0x0000002100257308 */ /* 0x000e680000001800 */
[----:B------:R-:W-:-:S05]  /*0dc0*/  VIADD R36, R33, 0x300402 ;  /* 0x0030040221247836 */ /* 0x000fca0000000000 */
[----:B------:R-:W-:Y:S01]  /*0dd0*/  FSETP.GEU.AND P0, PT, |R36|, 5.8789094863358348022e-39, PT ;  /* 0x004004022400780b */ /* 0x000fe20003f0e200 */
[----:B-1----:R-:W-:-:S08]  /*0de0*/  DFMA R34, -R32, R36, 1 ;  /* 0x3ff000002022742b */ /* 0x002fd00000000124 */
[----:B------:R-:W-:-:S08]  /*0df0*/  DFMA R34, R34, R34, R34 ;  /* 0x000000222222722b */ /* 0x000fd00000000022 */
[----:B------:R-:W-:-:S08]  /*0e00*/  DFMA R34, R36, R34, R36 ;  /* 0x000000222422722b */ /* 0x000fd00000000024 */
[----:B0-----:R-:W-:-:S08]  /*0e10*/  DFMA R38, -R32, R34, 1 ;  /* 0x3ff000002026742b */ /* 0x001fd00000000122 */
[----:B------:R-:W-:Y:S01]  /*0e20*/  DFMA R38, R34, R38, R34 ;  /* 0x000000262226722b */ /* 0x000fe20000000022 */
[----:B------:R-:W-:Y:S10]  /*0e30*/  @P0 BRA `(.L_x_15) ;  /* 0x0000000000180947 */ /* 0x000ff40003800000 */
[----:B------:R-:W-:Y:S02]  /*0e40*/  LOP3.LUT R36, R33, 0x7fffffff, RZ, 0xc0, !PT ;  /* 0x7fffffff21247812 */ /* 0x000fe400078ec0ff */
[----:B------:R-:W-:-:S03]  /*0e50*/  MOV R40, 0xe80 ;  /* 0x00000e8000287802 */ /* 0x000fc60000000f00 */
[----:B------:R-:W-:-:S07]  /*0e60*/  VIADD R36, R36, 0xfff00000 ;  /* 0xfff0000024247836 */ /* 0x000fce0000000000 */
[----:B------:R-:W-:Y:S05]  /*0e70*/  CALL.REL.NOINC `($__internal_0_$__cuda_sm20_dblrcp_rn_slowpath_v3) ;  /* 0x00000014004c7944 */ /* 0x000fea0003c00000 */
[----:B------:R-:W-:Y:S01]  /*0e80*/  IMAD.MOV.U32 R38, RZ, RZ, R34 ;  /* 0x000000ffff267224 */ /* 0x000fe200078e0022 */
[----:B------:R-:W-:-:S07]  /*0e90*/  MOV R39, R35 ;  /* 0x0000002300277202 */ /* 0x000fce0000000f00 */
.L_x_15:
[----:B------:R-:W-:Y:S05]  /*0ea0*/  BSYNC.RECONVERGENT B1 ;  /* 0x0000000000017941 */ /* 0x000fea0003800200 */
.L_x_14:
        /* <DEDUP_REMOVED lines=27> */
[----:B------:R-:W-:Y:S02]  /*1060*/  IMAD.MOV.U32 R38, RZ, RZ, R34 ;  /* 0x000000ffff267224 */ /* 0x000fe400078e0022 */
[----:B------:R-:W-:-:S07]  /*1070*/  IMAD.MOV.U32 R39, RZ, RZ, R35 ;  /* 0x000000ffff277224 */ /* 0x000fce00078e0023 */
.L_x_17:
[----:B------:R-:W-:Y:S05]  /*1080*/  BSYNC.RECONVERGENT B1 ;  /* 0x0000000000017941 */ /* 0x000fea0003800200 */
.L_x_16:
[----:B------:R-:W2:Y:S02]  /*1090*/  LDG.E.64 R44, desc[UR6][R28.64+-0x8] ;  /* 0xfffff8061c2c7981 */ /* 0x000ea4000c1e1b00 */
[----:B--2---:R-:W-:-:S07]  /*10a0*/  DMUL R44, R44, R38 ;  /* 0x000000262c2c7228 */ /* 0x004fce0000000000 */
[----:B------:R0:W-:Y:S04]  /*10b0*/  STG.E.64 desc[UR6][R24.64+0x8], R44 ;  /* 0x0000082c18007986 */ /* 0x0001e8000c101b06 */
[----:B------:R-:W2:Y:S04]  /*10c0*/  LDG.E.64 R36, desc[UR6][R30.64+0x8] ;  /* 0x000008061e247981 */ /* 0x000ea8000c1e1b00 */
[----:B------:R-:W2:Y:S04]  /*10d0*/  LDG.E.64 R34, desc[UR6][R26.64] ;  /* 0x000000061a227981 */ /* 0x000ea8000c1e1b00 */
[----:B------:R-:W2:Y:S02]  /*10e0*/  LDG.E.64 R32, desc[UR6][R20.64+0x10] ;  /* 0x0000100614207981 */ /* 0x000ea4000c1e1b00 */
[----:B--2---:R-:W-:-:S08]  /*10f0*/  DFMA R32, -R34, R32, R36 ;  /* 0x000000202220722b */ /* 0x004fd00000000124 */
[----:B0-----:R-:W-:-:S07]  /*1100*/  DMUL R44, R32, R38 ;  /* 0x00000026202c7228 */ /* 0x001fce0000000000 */
        /* <DEDUP_REMOVED lines=12> */
[----:B------:R-:W-:-:S08]  /*11d0*/  DFMA R34, -R32, R36, 1 ;  /* 0x3ff000002022742b */ /* 0x000fd00000000124 */
[----:B------:R-:W-:Y:S01]  /*11e0*/  DFMA R34, R36, R34, R36 ;  /* 0x000000222422722b */ /* 0x000fe20000000024 */
[----:B0-----:R-:W-:Y:S10]  /*11f0*/  @P0 BRA `(.L_x_19) ;  /* 0x0000000000100947 */ /* 0x001ff40003800000 */
[----:B------:R-:W-:Y:S02]  /*1200*/  LOP3.LUT R36, R33, 0x7fffffff, RZ, 0xc0, !PT ;  /* 0x7fffffff21247812 */ /* 0x000fe400078ec0ff */
[----:B------:R-:W-:-:S03]  /*1210*/  MOV R40, 0x1240 ;  /* 0x0000124000287802 */ /* 0x000fc60000000f00 */
[----:B------:R-:W-:-:S07]  /*1220*/  VIADD R36, R36, 0xfff00000 ;  /* 0xfff0000024247836 */ /* 0x000fce0000000000 */
[----:B------:R-:W-:Y:S05]  /*1230*/  CALL.REL.NOINC `($__internal_0_$__cuda_sm20_dblrcp_rn_slowpath_v3) ;  /* 0x00000010005c7944 */ /* 0x000fea0003c00000 */
.L_x_19:
[----:B------:R-:W-:Y:S05]  /*1240*/  BSYNC.RECONVERGENT B1 ;  /* 0x0000000000017941 */ /* 0x000fea0003800200 */
.L_x_18:
[----:B------:R-:W2:Y:S02]  /*1250*/  LDG.E.64 R38, desc[UR6][R28.64] ;  /* 0x000000061c267981 */ /* 0x000ea4000c1e1b00 */
[----:B--2---:R-:W-:-:S07]  /*1260*/  DMUL R38, R38, R34 ;  /* 0x0000002226267228 */ /* 0x004fce0000000000 */
[----:B------:R0:W-:Y:S04]  /*1270*/  STG.E.64 desc[UR6][R24.64+0x10], R38 ;  /* 0x0000102618007986 */ /* 0x0001e8000c101b06 */
[----:B------:R-:W2:Y:S04]  /*1280*/  LDG.E.64 R20, desc[UR6][R20.64+0x18] ;  /* 0x0000180614147981 */ /* 0x000ea8000c1e1b00 */
[----:B------:R1:W2:Y:S04]  /*1290*/  LDG.E.64 R36, desc[UR6][R30.64+0x10] ;  /* 0x000010061e247981 */ /* 0x0002a8000c1e1b00 */
[----:B------:R-:W2:Y:S01]  /*12a0*/  LDG.E.64 R32, desc[UR6][R26.64+0x8] ;  /* 0x000008061a207981 */ /* 0x000ea2000c1e1b00 */
[----:B------:R-:W-:Y:S01]  /*12b0*/  IADD3 R22, P0, PT, R22, 0x20, RZ ;  /* 0x0000002016167810 */ /* 0x000fe20007f1e0ff */
[----:B------:R-:W-:Y:S01]  /*12c0*/  VIADD R9, R9, 0x4 ;  /* 0x0000000409097836 */ /* 0x000fe20000000000 */
[----:B0-----:R-:W-:Y:S01]  /*12d0*/  IADD3 R24, P3, PT, R24, 0x20, RZ ;  /* 0x0000002018187810 */ /* 0x001fe20007f7e0ff */
[----:B------:R-:W-:Y:S01]  /*12e0*/  VIADD R42, R42, 0x4 ;  /* 0x000000042a2a7836 */ /* 0x000fe20000000000 */
[----:B------:R-:W-:Y:S01]  /*12f0*/  IADD3 R28, P4, PT, R28, 0x20, RZ ;  /* 0x000000201c1c7810 */ /* 0x000fe20007f9e0ff */
[----:B------:R-:W-:Y:S01]  /*1300*/  IMAD.X R23, RZ, RZ, R23, P0 ;  /* 0x000000ffff177224 */ /* 0x000fe200000e0617 */
[----:B------:R-:W-:Y:S01]  /*1310*/  ISETP.NE.AND P0, PT, R9, RZ, PT ;  /* 0x000000ff0900720c */ /* 0x000fe20003f05270 */
[----:B------:R-:W-:Y:S01]  /*1320*/  IMAD.X R25, RZ, RZ, R25, P3 ;  /* 0x000000ffff197224 */ /* 0x000fe200018e0619 */
[----:B-1----:R-:W-:Y:S01]  /*1330*/  IADD3 R30, P5, PT, R30, 0x20, RZ ;  /* 0x000000201e1e7810 */ /* 0x002fe20007fbe0ff */
[----:B------:R-:W-:-:S02]  /*1340*/  IMAD.X R29, RZ, RZ, R29, P4 ;  /* 0x000000ffff1d7224 */ /* 0x000fc400020e061d */
[----:B------:R-:W-:Y:S02]  /*1350*/  VIADD R41, R41, 0x4 ;  /* 0x0000000429297836 */ /* 0x000fe40000000000 */
[----:B------:R-:W-:Y:S01]  /*1360*/  IMAD.X R31, RZ, RZ, R31, P5 ;  /* 0x000000ffff1f7224 */ /* 0x000fe200028e061f */
[----:B--2---:R-:W-:Y:S01]  /*1370*/  DFMA R32, -R32, R20, R36 ;  /* 0x000000142020722b */ /* 0x004fe20000000124 */
[----:B------:R-:W-:-:S05]  /*1380*/  IADD3 R36, P2, PT, R26, 0x20, RZ ;  /* 0x000000201a247810 */ /* 0x000fca0007f5e0ff */
[----:B------:R-:W-:Y:S02]  /*1390*/  IMAD.X R37, RZ, RZ, R27, P2 ;  /* 0x000000ffff257224 */ /* 0x000fe400010e061b */
[----:B------:R-:W-:-:S07]  /*13a0*/  DMUL R32, R32, R34 ;  /* 0x0000002220207228 */ /* 0x000fce0000000000 */
[----:B------:R1:W-:Y:S01]  /*13b0*/  STG.E.64 desc[UR6][R26.64+0x10], R32 ;  /* 0x000010201a007986 */ /* 0x0003e2000c101b06 */
[----:B------:R-:W-:Y:S05]  /*13c0*/  @P0 BRA `(.L_x_20) ;  /* 0xfffffff400e40947 */ /* 0x000fea000383ffff */
[----:B------:R-:W-:Y:S05]  /*13d0*/  BSYNC.RECONVERGENT B0 ;  /* 0x0000000000007941 */ /* 0x000fea0003800200 */
.L_x_11:
[----:B------:R-:W-:-:S07]  /*13e0*/  VIADD R41, R41, 0x1 ;  /* 0x0000000129297836 */ /* 0x000fce0000000000 */
.L_x_10:
[----:B------:R-:W-:Y:S01]  /*13f0*/  LOP3.LUT P0, RZ, R8, 0x3, RZ, 0xc0, !PT ;  /* 0x0000000308ff7812 */ /* 0x000fe2000780c0ff */
[----:B------:R-:W-:-:S12]  /*1400*/  BSSY.RECONVERGENT B0, `(.L_x_21) ;  /* 0x0000071000007945 */ /* 0x000fd80003800200 */
[----:B------:R-:W-:Y:S05]  /*1410*/  @!P0 BRA `(.L_x_22) ;  /* 0x0000000400bc8947 */ /* 0x000fea0003800000 */
[----:B------:R-:W-:-:S13]  /*1420*/  ISETP.NE.AND P0, PT, R2, RZ, PT ;  /* 0x000000ff0200720c */ /* 0x000fda0003f05270 */
[----:B------:R-:W-:Y:S05]  /*1430*/  @!P0 BRA `(.L_x_23) ;  /* 0x00000004001c8947 */ /* 0x000fea0003800000 */
[----:B-1----:R-:W1:Y:S01]  /*1440*/  LDC.64 R26, c[0x0][0x380] ;  /* 0x0000e000ff1a7b82 */ /* 0x002e620000000a00 */
[----:B------:R-:W-:Y:S02]  /*1450*/  IMAD.IADD R9, R3, 0x1, R41 ;  /* 0x0000000103097824 */ /* 0x000fe400078e0229 */
[----:B------:R-:W-:-:S04]  /*1460*/  IMAD.WIDE R30, R41, 0x8, R10 ;  /* 0x00000008291e7825 */ /* 0x000fc800078e020a */
[----:B------:R-:W-:Y:S01]  /*1470*/  IMAD.WIDE R28, R41, 0x8, R14 ;  /* 0x00000008291c7825 */ /* 0x000fe200078e020e */
[----:B------:R-:W2:Y:S04]  /*1480*/  LDG.E.64 R32, desc[UR6][R30.64] ;  /* 0x000000061e207981 */ /* 0x000ea8000c1e1b00 */
[----:B0-----:R-:W2:Y:S01]  /*1490*/  LDG.E.64 R20, desc[UR6][R28.64+-0x8] ;  /* 0xfffff8061c147981 */ /* 0x001ea2000c1e1b00 */
[----:B-1----:R-:W-:-:S05]  /*14a0*/  IMAD.WIDE R26, R9, 0x8, R26 ;  /* 0x00000008091a7825 */ /* 0x002fca00078e021a */
[----:B------:R-:W2:Y:S01]  /*14b0*/  LDG.E.64 R22, desc[UR6][R26.64] ;  /* 0x000000061a167981 */ /* 0x000ea2000c1e1b00 */
[----:B------:R-:W-:Y:S01]  /*14c0*/  BSSY.RECONVERGENT B1, `(.L_x_24) ;  /* 0x0000010000017945 */ /* 0x000fe20003800200 */
[----:B------:R-:W-:Y:S01]  /*14d0*/  SHF.R.S32.HI R9, RZ, 0x1f, R41 ;  /* 0x0000001fff097819 */ /* 0x000fe20000011429 */
        /* <DEDUP_REMOVED lines=9> */
[----:B------:R-:W-:Y:S10]  /*1570*/  @P0 BRA `(.L_x_25) ;  /* 0x0000000000100947 */ /* 0x000ff40003800000 */
[----:B------:R-:W-:Y:S02]  /*1580*/  LOP3.LUT R36, R33, 0x7fffffff, RZ, 0xc0, !PT ;  /* 0x7fffffff21247812 */ /* 0x000fe400078ec0ff */
[----:B------:R-:W-:-:S03]  /*1590*/  MOV R40, 0x15c0 ;  /* 0x000015c000287802 */ /* 0x000fc60000000f00 */
[----:B------:R-:W-:-:S07]  /*15a0*/  VIADD R36, R36, 0xfff00000 ;  /* 0xfff0000024247836 */ /* 0x000fce0000000000 */
[----:B------:R-:W-:Y:S05]  /*15b0*/  CALL.REL.NOINC `($__internal_0_$__cuda_sm20_dblrcp_rn_slowpath_v3) ;  /* 0x0000000c007c7944 */ /* 0x000fea0003c00000 */
.L_x_25:
[----:B------:R-:W-:Y:S05]  /*15c0*/  BSYNC.RECONVERGENT B1 ;  /* 0x0000000000017941 */ /* 0x000fea0003800200 */
.L_x_24:
[C---:B------:R-:W-:Y:S01]  /*15d0*/  IMAD.WIDE R24, R41.reuse, 0x8, R12 ;  /* 0x0000000829187825 */ /* 0x040fe200078e020c */
[----:B------:R-:W0:Y:S04]  /*15e0*/  LDCU.64 UR8, c[0x0][0x380] ;  /* 0x00007000ff0877ac */ /* 0x000e280008000a00 */
[----:B------:R-:W2:Y:S01]  /*15f0*/  LDG.E.64 R38, desc[UR6][R24.64] ;  /* 0x0000000618267981 */ /* 0x000ea2000c1e1b00 */
[----:B------:R-:W-:-:S04]  /*1600*/  IMAD.WIDE R22, R41, 0x8, R18 ;  /* 0x0000000829167825 */ /* 0x000fc800078e0212 */
[----:B------:R-:W-:Y:S01]  /*1610*/  IMAD.WIDE R20, R41, 0x8, R16 ;  /* 0x0000000829147825 */ /* 0x000fe200078e0210 */
[----:B--2---:R-:W-:-:S07]  /*1620*/  DMUL R38, R38, R34 ;  /* 0x0000002226267228 */ /* 0x004fce0000000000 */
[----:B------:R1:W-:Y:S04]  /*1630*/  STG.E.64 desc[UR6][R28.64], R38 ;  /* 0x000000261c007986 */ /* 0x0003e8000c101b06 */
[----:B------:R-:W2:Y:S04]  /*1640*/  LDG.E.64 R26, desc[UR6][R26.64] ;  /* 0x000000061a1a7981 */ /* 0x000ea8000c1e1b00 */
[----:B------:R-:W2:Y:S04]  /*1650*/  LDG.E.64 R32, desc[UR6][R22.64+-0x8] ;  /* 0xfffff80616207981 */ /* 0x000ea8000c1e1b00 */
[----:B------:R-:W2:Y:S01]  /*1660*/  LDG.E.64 R36, desc[UR6][R20.64] ;  /* 0x0000000614247981 */ /* 0x000ea2000c1e1b00 */
[----:B------:R-:W-:-:S05]  /*1670*/  IADD3 R40, P0, PT, R3, R41, RZ ;  /* 0x0000002903287210 */ /* 0x000fca0007f1e0ff */
[----:B------:R-:W-:Y:S01]  /*1680*/  IMAD.X R9, R0, 0x1, R9, P0 ;  /* 0x0000000100097824 */ /* 0x000fe200000e0609 */
[----:B0-----:R-:W-:-:S04]  /*1690*/  LEA R42, P0, R40, UR8, 0x3 ;  /* 0x00000008282a7c11 */ /* 0x001fc8000f8018ff */
[----:B------:R-:W-:Y:S01]  /*16a0*/  LEA.HI.X R43, R40, UR9, R9, 0x3, P0 ;  /* 0x00000009282b7c11 */ /* 0x000fe200080f1c09 */
        /* <DEDUP_REMOVED lines=8> */
[----:B------:R-:W0:Y:S04]  /*1730*/  MUFU.RCP64H R37, R33 ;  /* 0x0000002100257308 */ /* 0x000e280000001800 */
[----:B------:R-:W-:-:S05]  /*1740*/  VIADD R36, R33, 0x300402 ;  /* 0x0030040221247836 */ /* 0x000fca0000000000 */
[----:B------:R-:W-:Y:S01]  /*1750*/  FSETP.GEU.AND P0, PT, |R36|, 5.8789094863358348022e-39, PT ;  /* 0x004004022400780b */ /* 0x000fe20003f0e200 */
[----:B0-----:R-:W-:-:S08]  /*1760*/  DFMA R26, -R32, R36, 1 ;  /* 0x3ff00000201a742b */ /* 0x001fd00000000124 */
[----:B------:R-:W-:-:S08]  /*1770*/  DFMA R26, R26, R26, R26 ;  /* 0x0000001a1a1a722b */ /* 0x000fd0000000001a */
[----:B------:R-:W-:-:S08]  /*1780*/  DFMA R26, R36, R26, R36 ;  /* 0x0000001a241a722b */ /* 0x000fd00000000024 */
[----:B------:R-:W-:-:S08]  /*1790*/  DFMA R34, -R32, R26, 1 ;  /* 0x3ff000002022742b */ /* 0x000fd0000000011a */
[----:B------:R-:W-:Y:S01]  /*17a0*/  DFMA R34, R26, R34, R26 ;  /* 0x000000221a22722b */ /* 0x000fe2000000001a */
[----:B-1----:R-:W-:Y:S10]  /*17b0*/  @P0 BRA `(.L_x_27) ;  /* 0x0000000000100947 */ /* 0x002ff40003800000 */
[----:B------:R-:W-:Y:S02]  /*17c0*/  LOP3.LUT R36, R33, 0x7fffffff, RZ, 0xc0, !PT ;  /* 0x7fffffff21247812 */ /* 0x000fe400078ec0ff */
[----:B------:R-:W-:-:S03]  /*17d0*/  MOV R40, 0x1800 ;  /* 0x0000180000287802 */ /* 0x000fc60000000f00 */
[----:B------:R-:W-:-:S07]  /*17e0*/  VIADD R36, R36, 0xfff00000 ;  /* 0xfff0000024247836 */ /* 0x000fce0000000000 */
[----:B------:R-:W-:Y:S05]  /*17f0*/  CALL.REL.NOINC `($__internal_0_$__cuda_sm20_dblrcp_rn_slowpath_v3) ;  /* 0x0000000800ec7944 */ /* 0x000fea0003c00000 */
.L_x_27:
[----:B------:R-:W-:Y:S05]  /*1800*/  BSYNC.RECONVERGENT B1 ;  /* 0x0000000000017941 */ /* 0x000fea0003800200 */
.L_x_26:
[----:B------:R-:W2:Y:S02]  /*1810*/  LDG.E.64 R24, desc[UR6][R24.64+0x8] ;  /* 0x0000080618187981 */ /* 0x000ea4000c1e1b00 */
[----:B--2---:R-:W-:-:S07]  /*1820*/  DMUL R26, R24, R34 ;  /* 0x00000022181a7228 */ /* 0x004fce0000000000 */
[----:B------:R2:W-:Y:S04]  /*1830*/  STG.E.64 desc[UR6][R28.64+0x8], R26 ;  /* 0x0000081a1c007986 */ /* 0x0005e8000c101b06 */
[----:B------:R-:W3:Y:S04]  /*1840*/  LDG.E.64 R20, desc[UR6][R20.64+0x8] ;  /* 0x0000080614147981 */ /* 0x000ee8000c1e1b00 */
[----:B------:R-:W3:Y:S04]  /*1850*/  LDG.E.64 R42, desc[UR6][R42.64+0x8] ;  /* 0x000008062a2a7981 */ /* 0x000ee8000c1e1b00 */
[----:B------:R-:W3:Y:S01]  /*1860*/  LDG.E.64 R30, desc[UR6][R22.64] ;  /* 0x00000006161e7981 */ /* 0x000ee2000c1e1b00 */
[----:B------:R-:W-:Y:S01]  /*1870*/  VIADD R41, R41, 0x2 ;  /* 0x0000000229297836 */ /* 0x000fe20000000000 */
[----:B---3--:R-:W-:-:S08]  /*1880*/  DFMA R30, -R30, R42, R20 ;  /* 0x0000002a1e1e722b */ /* 0x008fd00000000114 */
[----:B------:R-:W-:-:S07]  /*1890*/  DMUL R30, R30, R34 ;  /* 0x000000221e1e7228 */ /* 0x000fce0000000000 */
[----:B------:R2:W-:Y:S04]  /*18a0*/  STG.E.64 desc[UR6][R22.64+0x8], R30 ;  /* 0x0000081e16007986 */ /* 0x0005e8000c101b06 */
.L_x_23:
[----:B------:R-:W-:-:S13]  /*18b0*/  ISETP.NE.AND P0, PT, R5, RZ, PT ;  /* 0x000000ff0500720c */ /* 0x000fda0003f05270 */
[----:B------:R-:W-:Y:S05]  /*18c0*/  @!P0 BRA `(.L_x_22) ;  /* 0x0000000000908947 */ /* 0x000fea0003800000 */
[----:B------:R-:W3:Y:S01]  /*18d0*/  LDC.64 R24, c[0x0][0x380] ;  /* 0x0000e000ff187b82 */ /* 0x000ee20000000a00 */
[----:B------:R-:W-:Y:S01]  /*18e0*/  IADD3 R9, PT, PT, R3, R41, RZ ;  /* 0x0000002903097210 */ /* 0x000fe20007ffe0ff */
[----:B--2---:R-:W-:-:S04]  /*18f0*/  IMAD.WIDE R22, R41, 0x8, R10 ;  /* 0x0000000829167825 */ /* 0x004fc800078e020a */
[----:B0-----:R-:W-:Y:S02]  /*1900*/  IMAD.WIDE R20, R41, 0x8, R14 ;  /* 0x0000000829147825 */ /* 0x001fe400078e020e */
[----:B------:R-:W2:Y:S04]  /*1910*/  LDG.E.64 R22, desc[UR6][R22.64] ;  /* 0x0000000616167981 */ /* 0x000ea8000c1e1b00 */
[----:B-1----:R-:W2:Y:S01]  /*1920*/  LDG.E.64 R32, desc[UR6][R20.64+-0x8] ;  /* 0xfffff80614207981 */ /* 0x002ea2000c1e1b00 */
[----:B---3--:R-:W-:-:S05]  /*1930*/  IMAD.WIDE R10, R9, 0x8, R24 ;  /* 0x00000008090a7825 */ /* 0x008fca00078e0218 */
        /* <DEDUP_REMOVED lines=16> */
.L_x_29:
[----:B------:R-:W-:Y:S05]  /*1a40*/  BSYNC.RECONVERGENT B1 ;  /* 0x0000000000017941 */ /* 0x000fea0003800200 */
.L_x_28:
[----:B------:R-:W-:-:S06]  /*1a50*/  IMAD.WIDE R12, R41, 0x8, R12 ;  /* 0x00000008290c7825 */ /* 0x000fcc00078e020c */
[----:B------:R-:W2:Y:S01]  /*1a60*/  LDG.E.64 R12, desc[UR6][R12.64] ;  /* 0x000000060c0c7981 */ /* 0x000ea2000c1e1b00 */
[----:B------:R-:W-:-:S04]  /*1a70*/  IMAD.WIDE R16, R41, 0x8, R16 ;  /* 0x0000000829107825 */ /* 0x000fc800078e0210 */
[----:B------:R-:W-:Y:S01]  /*1a80*/  IMAD.WIDE R24, R41, 0x8, R18 ;  /* 0x0000000829187825 */ /* 0x000fe200078e0212 */
[----:B--2---:R-:W-:-:S07]  /*1a90*/  DMUL R22, R12, R34 ;  /* 0x000000220c167228 */ /* 0x004fce0000000000 */
[----:B------:R3:W-:Y:S04]  /*1aa0*/  STG.E.64 desc[UR6][R20.64], R22 ;  /* 0x0000001614007986 */ /* 0x0007e8000c101b06 */
[----:B------:R-:W2:Y:S04]  /*1ab0*/  LDG.E.64 R16, desc[UR6][R16.64] ;  /* 0x0000000610107981 */ /* 0x000ea8000c1e1b00 */
[----:B------:R-:W2:Y:S04]  /*1ac0*/  LDG.E.64 R10, desc[UR6][R10.64] ;  /* 0x000000060a0a7981 */ /* 0x000ea8000c1e1b00 */
[----:B------:R-:W2:Y:S02]  /*1ad0*/  LDG.E.64 R26, desc[UR6][R24.64+-0x8] ;  /* 0xfffff806181a7981 */ /* 0x000ea4000c1e1b00 */
[----:B--2---:R-:W-:-:S08]  /*1ae0*/  DFMA R26, -R26, R10, R16 ;  /* 0x0000000a1a1a722b */ /* 0x004fd00000000110 */
[----:B------:R-:W-:-:S07]  /*1af0*/  DMUL R26, R26, R34 ;  /* 0x000000221a1a7228 */ /* 0x000fce0000000000 */
[----:B------:R3:W-:Y:S04]  /*1b00*/  STG.E.64 desc[UR6][R24.64], R26 ;  /* 0x0000001a18007986 */ /* 0x0007e8000c101b06 */
.L_x_22:
[----:B------:R-:W-:Y:S05]  /*1b10*/  BSYNC.RECONVERGENT B0 ;  /* 0x0000000000007941 */ /* 0x000fea0003800200 */
.L_x_21:
[C---:B------:R-:W-:Y:S01]  /*1b20*/  IMAD.WIDE R12, R8.reuse, 0x8, R18 ;  /* 0x00000008080c7825 */ /* 0x040fe200078e0212 */
[----:B------:R-:W4:Y:S05]  /*1b30*/  LDC.64 R10, c[0x0][0x3a0] ;  /* 0x0000e800ff0a7b82 */ /* 0x000f2a0000000a00 */
[----:B------:R-:W5:Y:S01]  /*1b40*/  LDG.E.64 R12, desc[UR6][R12.64] ;  /* 0x000000060c0c7981 */ /* 0x000f62000c1e1b00 */
[----:B------:R-:W-:Y:S01]  /*1b50*/  IMAD.IADD R17, R8, 0x1, R3 ;  /* 0x0000000108117824 */ /* 0x000fe200078e0203 */
[----:B------:R-:W-:Y:S01]  /*1b60*/  ISETP.GE.U32.AND P0, PT, R6, 0x7, PT ;  /* 0x000000070600780c */ /* 0x000fe20003f06070 */
[----:B------:R-:W-:Y:S01]  /*1b70*/  IMAD.MOV.U32 R9, RZ, RZ, R6 ;  /* 0x000000ffff097224 */ /* 0x000fe200078e0006 */
[----:B------:R-:W-:Y:S01]  /*1b80*/  LOP3.LUT P2, RZ, R8, 0x7, RZ, 0xc0, !PT ;  /* 0x0000000708ff7812 */ /* 0x000fe2000784c0ff */
[----:B----4-:R-:W-:-:S05]  /*1b90*/  IMAD.WIDE R16, R17, 0x8, R10 ;  /* 0x0000000811107825 */ /* 0x010fca00078e020a */
[----:B-----5:R4:W-:Y:S05]  /*1ba0*/  STG.E.64 desc[UR6][R16.64], R12 ;  /* 0x0000000c10007986 */ /* 0x0209ea000c101b06 */
[----:B------:R-:W-:Y:S05]  /*1bb0*/  @!P0 BRA `(.L_x_30) ;  /* 0x0000000000e08947 */ /* 0x000fea0003800000 */
[----:B------:R-:W-:Y:S01]  /*1bc0*/  BSSY.RECONVERGENT B0, `(.L_x_30) ;  /* 0x0000037000007945 */ /* 0x000fe20003800200 */
[----:B--23--:R-:W-:Y:S02]  /*1bd0*/  IMAD.MOV.U32 R22, RZ, RZ, RZ ;  /* 0x000000ffff167224 */ /* 0x00cfe400078e00ff */
[----:B------:R-:W-:-:S07]  /*1be0*/  IMAD.MOV.U32 R9, RZ, RZ, R6 ;  /* 0x000000ffff097224 */ /* 0x000fce00078e0006 */
.L_x_31:
[C---:B----4-:R-:W-:Y:S01]  /*1bf0*/  IADD3 R17, PT, PT, R9.reuse, 0x1, R3 ;  /* 0x0000000109117810 */ /* 0x050fe20007ffe003 */
[C---:B------:R-:W-:Y:S01]  /*1c00*/  IMAD.WIDE R12, R9.reuse, 0x8, R18 ;  /* 0x00000008090c7825 */ /* 0x040fe200078e0212 */
[----:B--2---:R-:W2:Y:S03]  /*1c10*/  LDCU.64 UR8, c[0x0][0x3a0] ;  /* 0x00007400ff0877ac */ /* 0x004ea60008000a00 */
[----:B0-----:R-:W-:Y:S01]  /*1c20*/  IMAD.WIDE R20, R9, 0x8, R14 ;  /* 0x0000000809147825 */ /* 0x001fe200078e020e */
[----:B------:R-:W3:Y:S03]  /*1c30*/  LDG.E.64 R24, desc[UR6][R12.64] ;  /* 0x000000060c187981 */ /* 0x000ee6000c1e1b00 */
[----:B------:R-:W-:Y:S01]  /*1c40*/  IMAD.WIDE R16, R17, 0x8, R10 ;  /* 0x0000000811107825 */ /* 0x000fe200078e020a */
[----:B-1----:R-:W3:Y:S04]  /*1c50*/  LDG.E.64 R26, desc[UR6][R20.64] ;  /* 0x00000006141a7981 */ /* 0x002ee8000c1e1b00 */
[----:B------:R-:W3:Y:S02]  /*1c60*/  LDG.E.64 R28, desc[UR6][R16.64] ;  /* 0x00000006101c7981 */ /* 0x000ee4000c1e1b00 */
[----:B---3--:R-:W-:-:S07]  /*1c70*/  DFMA R26, -R26, R28, R24 ;  /* 0x0000001c1a1a722b */ /* 0x008fce0000000118 */
[----:B------:R0:W-:Y:S04]  /*1c80*/  STG.E.64 desc[UR6][R16.64+-0x8], R26 ;  /* 0xfffff81a10007986 */ /* 0x0001e8000c101b06 */
[----:B------:R-:W3:Y:S04]  /*1c90*/  LDG.E.64 R24, desc[UR6][R12.64+-0x8] ;  /* 0xfffff8060c187981 */ /* 0x000ee8000c1e1b00 */
[----:B------:R-:W3:Y:S02]  /*1ca0*/  LDG.E.64 R28, desc[UR6][R20.64+-0x8] ;  /* 0xfffff806141c7981 */ /* 0x000ee4000c1e1b00 */
[----:B---3--:R-:W-:-:S07]  /*1cb0*/  DFMA R28, R26, -R28, R24 ;  /* 0x8000001c1a1c722b */ /* 0x008fce0000000018 */
[----:B------:R1:W-:Y:S04]  /*1cc0*/  STG.E.64 desc[UR6][R16.64+-0x10], R28 ;  /* 0xfffff01c10007986 */ /* 0x0003e8000c101b06 */
[----:B------:R-:W3:Y:S04]  /*1cd0*/  LDG.E.64 R30, desc[UR6][R12.64+-0x10] ;  /* 0xfffff0060c1e7981 */ /* 0x000ee8000c1e1b00 */
[----:B------:R-:W3:Y:S01]  /*1ce0*/  LDG.E.64 R32, desc[UR6][R20.64+-0x10] ;  /* 0xfffff00614207981 */ /* 0x000ee2000c1e1b00 */
[----:B------:R-:W-:-:S04]  /*1cf0*/  IADD3 R23, P0, PT, R3, R9, RZ ;  /* 0x0000000903177210 */ /* 0x000fc80007f1e0ff */
[----:B------:R-:W-:Y:S02]  /*1d00*/  LEA.HI.X.SX32 R34, R9, R0, 0x1, P0 ;  /* 0x0000000009227211 */ /* 0x000fe400000f0eff */
[----:B--2---:R-:W-:-:S04]  /*1d10*/  LEA R24, P0, R23, UR8, 0x3 ;  /* 0x0000000817187c11 */ /* 0x004fc8000f8018ff */
[----:B------:R-:W-:Y:S01]  /*1d20*/  LEA.HI.X R25, R23, UR9, R34, 0x3, P0 ;  /* 0x0000000917197c11 */ /* 0x000fe200080f1c22 */
[----:B---3--:R-:W-:-:S07]  /*1d30*/  DFMA R30, R28, -R32, R30 ;  /* 0x800000201c1e722b */ /* 0x008fce000000001e */
[----:B------:R2:W-:Y:S04]  /*1d40*/  STG.E.64 desc[UR6][R24.64+-0x10], R30 ;  /* 0xfffff01e18007986 */ /* 0x0005e8000c101b06 */
[----:B0-----:R-:W3:Y:S04]  /*1d50*/  LDG.E.64 R26, desc[UR6][R12.64+-0x18] ;  /* 0xffffe8060c1a7981 */ /* 0x001ee8000c1e1b00 */
[----:B-1----:R-:W3:Y:S04]  /*1d60*/  LDG.E.64 R28, desc[UR6][R20.64+-0x18] ;  /* 0xffffe806141c7981 */ /* 0x002ee8000c1e1b00 */
[----:B------:R-:W3:Y:S02]  /*1d70*/  LDG.E.64 R32, desc[UR6][R16.64+-0x18] ;  /* 0xffffe80610207981 */ /* 0x000ee4000c1e1b00 */
[----:B---3--:R-:W-:-:S07]  /*1d80*/  DFMA R26, -R28, R32, R26 ;  /* 0x000000201c1a722b */ /* 0x008fce000000011a */
[----:B------:R0:W-:Y:S04]  /*1d90*/  STG.E.64 desc[UR6][R24.64+-0x18], R26 ;  /* 0xffffe81a18007986 */ /* 0x0001e8000c101b06 */
[----:B------:R-:W3:Y:S04]  /*1da0*/  LDG.E.64 R28, desc[UR6][R12.64+-0x20] ;  /* 0xffffe0060c1c7981 */ /* 0x000ee8000c1e1b00 */
[----:B------:R-:W3:Y:S04]  /*1db0*/  LDG.E.64 R32, desc[UR6][R20.64+-0x20] ;  /* 0xffffe00614207981 */ /* 0x000ee8000c1e1b00 */
[----:B------:R-:W3:Y:S02]  /*1dc0*/  LDG.E.64 R34, desc[UR6][R16.64+-0x20] ;  /* 0xffffe00610227981 */ /* 0x000ee4000c1e1b00 */
[----:B---3--:R-:W-:-:S07]  /*1dd0*/  DFMA R28, -R32, R34, R28 ;  /* 0x00000022201c722b */ /* 0x008fce000000011c */
[----:B------:R1:W-:Y:S04]  /*1de0*/  STG.E.64 desc[UR6][R24.64+-0x20], R28 ;  /* 0xffffe01c18007986 */ /* 0x0003e8000c101b06 */
[----:B--2---:R-:W2:Y:S04]  /*1df0*/  LDG.E.64 R30, desc[UR6][R12.64+-0x28] ;  /* 0xffffd8060c1e7981 */ /* 0x004ea8000c1e1b00 */
[----:B------:R-:W2:Y:S04]  /*1e00*/  LDG.E.64 R32, desc[UR6][R20.64+-0x28] ;  /* 0xffffd80614207981 */ /* 0x000ea8000c1e1b00 */
[----:B------:R-:W2:Y:S02]  /*1e10*/  LDG.E.64 R34, desc[UR6][R16.64+-0x28] ;  /* 0xffffd80610227981 */ /* 0x000ea4000c1e1b00 */
[----:B--2---:R-:W-:-:S07]  /*1e20*/  DFMA R30, -R32, R34, R30 ;  /* 0x00000022201e722b */ /* 0x004fce000000011e */
[----:B------:R2:W-:Y:S04]  /*1e30*/  STG.E.64 desc[UR6][R24.64+-0x28], R30 ;  /* 0xffffd81e18007986 */ /* 0x0005e8000c101b06 */
[----:B0-----:R-:W3:Y:S04]  /*1e40*/  LDG.E.64 R26, desc[UR6][R12.64+-0x30] ;  /* 0xffffd0060c1a7981 */ /* 0x001ee8000c1e1b00 */
[----:B------:R-:W3:Y:S04]  /*1e50*/  LDG.E.64 R32, desc[UR6][R20.64+-0x30] ;  /* 0xffffd00614207981 */ /* 0x000ee8000c1e1b00 */
[----:B------:R-:W3:Y:S02]  /*1e60*/  LDG.E.64 R34, desc[UR6][R16.64+-0x30] ;  /* 0xffffd00610227981 */ /* 0x000ee4000c1e1b00 */
[----:B---3--:R-:W-:-:S07]  /*1e70*/  DFMA R26, -R32, R34, R26 ;  /* 0x00000022201a722b */ /* 0x008fce000000011a */
[----:B------:R2:W-:Y:S04]  /*1e80*/  STG.E.64 desc[UR6][R24.64+-0x30], R26 ;  /* 0xffffd01a18007986 */ /* 0x0005e8000c101b06 */
[----:B-1----:R-:W3:Y:S04]  /*1e90*/  LDG.E.64 R28, desc[UR6][R12.64+-0x38] ;  /* 0xffffc8060c1c7981 */ /* 0x002ee8000c1e1b00 */
[----:B------:R-:W3:Y:S04]  /*1ea0*/  LDG.E.64 R32, desc[UR6][R20.64+-0x38] ;  /* 0xffffc80614207981 */ /* 0x000ee8000c1e1b00 */
[----:B------:R-:W3:Y:S01]  /*1eb0*/  LDG.E.64 R34, desc[UR6][R16.64+-0x38] ;  /* 0xffffc80610227981 */ /* 0x000ee2000c1e1b00 */
[----:B------:R-:W-:Y:S01]  /*1ec0*/  VIADD R22, R22, 0x8 ;  /* 0x0000000816167836 */ /* 0x000fe20000000000 */
[----:B------:R-:W-:-:S04]  /*1ed0*/  LOP3.LUT R23, R8, 0xfffffff8, RZ, 0xc0, !PT ;  /* 0xfffffff808177812 */ /* 0x000fc800078ec0ff */
[----:B------:R-:W-:Y:S01]  /*1ee0*/  ISETP.NE.AND P0, PT, R22, R23, PT ;  /* 0x000000171600720c */ /* 0x000fe20003f05270 */
[----:B------:R-:W-:Y:S01]  /*1ef0*/  VIADD R9, R9, 0xfffffff8 ;  /* 0xfffffff809097836 */ /* 0x000fe20000000000 */
[----:B---3--:R-:W-:-:S07]  /*1f00*/  DFMA R28, -R32, R34, R28 ;  /* 0x00000022201c722b */ /* 0x008fce000000011c */
[----:B------:R2:W-:Y:S04]  /*1f10*/  STG.E.64 desc[UR6][R24.64+-0x38], R28 ;  /* 0xffffc81c18007986 */ /* 0x0005e8000c101b06 */
[----:B------:R-:W-:Y:S05]  /*1f20*/  @P0 BRA `(.L_x_31) ;  /* 0xfffffffc00300947 */ /* 0x000fea000383ffff */
[----:B------:R-:W-:Y:S05]  /*1f30*/  BSYNC.RECONVERGENT B0 ;  /* 0x0000000000007941 */ /* 0x000fea0003800200 */
.L_x_30:
[----:B------:R-:W-:Y:S04]  /*1f40*/  BSSY.RECONVERGENT B0, `(.L_x_32) ;  /* 0x0000044000007945 */ /* 0x000fe80003800200 */
[----:B------:R-:W-:Y:S05]  /*1f50*/  @!P2 BRA `(.L_x_33) ;  /* 0x000000040008a947 */ /* 0x000fea0003800000 */
[----:B------:R-:W5:Y:S01]  /*1f60*/  LDCU UR5, c[0x0][0x3c0] ;  /* 0x00007800ff0577ac */ /* 0x000f620008000800 */
[----:B------:R-:W-:Y:S01]  /*1f70*/  ISETP.GE.U32.AND P0, PT, R4, 0x3, PT ;  /* 0x000000030400780c */ /* 0x000fe20003f06070 */
[----:B-----5:R-:W-:-:S06]  /*1f80*/  UIADD3 UR5, UPT, UPT, UR5, -0x1, URZ ;  /* 0xffffffff05057890 */ /* 0x020fcc000fffe0ff */
[----:B------:R-:W-:-:S05]  /*1f90*/  IMAD.U32 R8, RZ, RZ, UR5 ;  /* 0x00000005ff087e24 */ /* 0x000fca000f8e00ff */
[----:B------:R-:W-:Y:S01]  /*1fa0*/  LOP3.LUT P2, RZ, R8, 0x3, RZ, 0xc0, !PT ;  /* 0x0000000308ff7812 */ /* 0x000fe2000784c0ff */
[----:B------:R-:W-:-:S12]  /*1fb0*/  @!P0 BRA `(.L_x_34) ;  /* 0x0000000000748947 */ /* 0x000fd80003800000 */
[C---:B----4-:R-:W-:Y:S01]  /*1fc0*/  IADD3 R13, PT, PT, R9.reuse, 0x1, R3 ;  /* 0x00000001090d7810 */ /* 0x050fe20007ffe003 */
[C---:B0--3--:R-:W-:Y:S01]  /*1fd0*/  IMAD.WIDE R20, R9.reuse, 0x8, R18 ;  /* 0x0000000809147825 */ /* 0x049fe200078e0212 */
[----:B------:R-:W0:Y:S03]  /*1fe0*/  LDCU.64 UR8, c[0x0][0x3a0] ;  /* 0x00007400ff0877ac */ /* 0x000e260008000a00 */
[----:B------:R-:W-:Y:S01]  /*1ff0*/  IMAD.WIDE R16, R9, 0x8, R14 ;  /* 0x0000000809107825 */ /* 0x000fe200078e020e */
[----:B--2---:R-:W2:Y:S03]  /*2000*/  LDG.E.64 R22, desc[UR6][R20.64] ;  /* 0x0000000614167981 */ /* 0x004ea6000c1e1b00 */
[----:B------:R-:W-:Y:S01]  /*2010*/  IMAD.WIDE R12, R13, 0x8, R10 ;  /* 0x000000080d0c7825 */ /* 0x000fe200078e020a */
[----:B------:R-:W2:Y:S04]  /*2020*/  LDG.E.64 R24, desc[UR6][R16.64] ;  /* 0x0000000610187981 */ /* 0x000ea8000c1e1b00 */
[----:B-1----:R-:W2:Y:S02]  /*2030*/  LDG.E.64 R26, desc[UR6][R12.64] ;  /* 0x000000060c1a7981 */ /* 0x002ea4000c1e1b00 */
[----:B--2---:R-:W-:-:S07]  /*2040*/  DFMA R24, -R24, R26, R22 ;  /* 0x0000001a1818722b */ /* 0x004fce0000000116 */
[----:B------:R1:W-:Y:S04]  /*2050*/  STG.E.64 desc[UR6][R12.64+-0x8], R24 ;  /* 0xfffff8180c007986 */ /* 0x0003e8000c101b06 */
[----:B------:R-:W2:Y:S04]  /*2060*/  LDG.E.64 R26, desc[UR6][R20.64+-0x8] ;  /* 0xfffff806141a7981 */ /* 0x000ea8000c1e1b00 */
[----:B------:R-:W2:Y:S01]  /*2070*/  LDG.E.64 R28, desc[UR6][R16.64+-0x8] ;  /* 0xfffff806101c7981 */ /* 0x000ea2000c1e1b00 */
[----:B------:R-:W-:-:S04]  /*2080*/  IADD3 R23, P0, PT, R3, R9, RZ ;  /* 0x0000000903177210 */ /* 0x000fc80007f1e0ff */
[----:B------:R-:W-:Y:S02]  /*2090*/  LEA.HI.X.SX32 R30, R9, R0, 0x1, P0 ;  /* 0x00000000091e7211 */ /* 0x000fe400000f0eff */
[----:B0-----:R-:W-:-:S04]  /*20a0*/  LEA R22, P0, R23, UR8, 0x3 ;  /* 0x0000000817167c11 */ /* 0x001fc8000f8018ff */
[----:B------:R-:W-:Y:S01]  /*20b0*/  LEA.HI.X R23, R23, UR9, R30, 0x3, P0 ;  /* 0x0000000917177c11 */ /* 0x000fe200080f1c1e */
[----:B--2---:R-:W-:-:S07]  /*20c0*/  DFMA R26, R24, -R28, R26 ;  /* 0x8000001c181a722b */ /* 0x004fce000000001a */
[----:B------:R0:W-:Y:S04]  /*20d0*/  STG.E.64 desc[UR6][R22.64+-0x8], R26 ;  /* 0xfffff81a16007986 */ /* 0x0001e8000c101b06 */
[----:B------:R-:W2:Y:S04]  /*20e0*/  LDG.E.64 R28, desc[UR6][R20.64+-0x10] ;  /* 0xfffff006141c7981 */ /* 0x000ea8000c1e1b00 */
[----:B-1----:R-:W2:Y:S04]  /*20f0*/  LDG.E.64 R24, desc[UR6][R16.64+-0x10] ;  /* 0xfffff00610187981 */ /* 0x002ea8000c1e1b00 */
[----:B------:R-:W2:Y:S02]  /*2100*/  LDG.E.64 R30, desc[UR6][R12.64+-0x10] ;  /* 0xfffff0060c1e7981 */ /* 0x000ea4000c1e1b00 */
[----:B--2---:R-:W-:-:S07]  /*2110*/  DFMA R24, -R24, R30, R28 ;  /* 0x0000001e1818722b */ /* 0x004fce000000011c */
[----:B------:R0:W-:Y:S04]  /*2120*/  STG.E.64 desc[UR6][R22.64+-0x10], R24 ;  /* 0xfffff01816007986 */ /* 0x0001e8000c101b06 */
[----:B------:R-:W2:Y:S04]  /*2130*/  LDG.E.64 R28, desc[UR6][R20.64+-0x18] ;  /* 0xffffe806141c7981 */ /* 0x000ea8000c1e1b00 */
[----:B------:R-:W2:Y:S04]  /*2140*/  LDG.E.64 R30, desc[UR6][R16.64+-0x18] ;  /* 0xffffe806101e7981 */ /* 0x000ea8000c1e1b00 */
[----:B------:R-:W2:Y:S01]  /*2150*/  LDG.E.64 R32, desc[UR6][R12.64+-0x18] ;  /* 0xffffe8060c207981 */ /* 0x000ea2000c1e1b00 */
[----:B------:R-:W-:Y:S01]  /*2160*/  VIADD R9, R9, 0xfffffffc ;  /* 0xfffffffc09097836 */ /* 0x000fe20000000000 */
[----:B--2---:R-:W-:-:S07]  /*2170*/  DFMA R28, -R30, R32, R28 ;  /* 0x000000201e1c722b */ /* 0x004fce000000011c */
[----:B------:R0:W-:Y:S04]  /*2180*/  STG.E.64 desc[UR6][R22.64+-0x18], R28 ;  /* 0xffffe81c16007986 */ /* 0x0001e8000c101b06 */
.L_x_34:
[----:B------:R-:W-:Y:S05]  /*2190*/  @!P2 BRA `(.L_x_33) ;  /* 0x000000000078a947 */ /* 0x000fea0003800000 */
[----:B------:R-:W-:-:S13]  /*21a0*/  ISETP.NE.AND P0, PT, R2, RZ, PT ;  /* 0x000000ff0200720c */ /* 0x000fda0003f05270 */
[C---:B0-2---:R-:W-:Y:S01]  /*21b0*/  @P0 IADD3 R29, PT, PT, R9.reuse, 0x1, R3 ;  /* 0x00000001091d0810 */ /* 0x045fe20007ffe003 */
[C---:B---3--:R-:W-:Y:S01]  /*21c0*/  @P0 IMAD.WIDE R24, R9.reuse, 0x8, R18 ;  /* 0x0000000809180825 */ /* 0x048fe200078e0212 */
[----:B------:R-:W0:Y:S03]  /*21d0*/  @P0 LDC.64 R30, c[0x0][0x3a0] ;  /* 0x0000e800ff1e0b82 */ /* 0x000e260000000a00 */
[----:B-1----:R-:W-:Y:S01]  /*21e0*/  @P0 IMAD.WIDE R26, R9, 0x8, R14 ;  /* 0x00000008091a0825 */ /* 0x002fe200078e020e */
[----:B----4-:R-:W2:Y:S03]  /*21f0*/  @P0 LDG.E.64 R16, desc[UR6][R24.64] ;  /* 0x0000000618100981 */ /* 0x010ea6000c1e1b00 */
[----:B------:R-:W-:Y:S01]  /*2200*/  @P0 IMAD.WIDE R28, R29, 0x8, R10 ;  /* 0x000000081d1c0825 */ /* 0x000fe200078e020a */
[----:B------:R-:W2:Y:S04]  /*2210*/  @P0 LDG.E.64 R12, desc[UR6][R26.64] ;  /* 0x000000061a0c0981 */ /* 0x000ea8000c1e1b00 */
[----:B------:R-:W2:Y:S01]  /*2220*/  @P0 LDG.E.64 R20, desc[UR6][R28.64] ;  /* 0x000000061c140981 */ /* 0x000ea2000c1e1b00 */
[----:B------:R-:W-:Y:S01]  /*2230*/  ISETP.NE.AND P3, PT, R5, RZ, PT ;  /* 0x000000ff0500720c */ /* 0x000fe20003f65270 */
[----:B--2---:R-:W-:-:S07]  /*2240*/  @P0 DFMA R16, -R12, R20, R16 ;  /* 0x000000140c10022b */ /* 0x004fce0000000110 */
[----:B------:R1:W-:Y:S04]  /*2250*/  @P0 STG.E.64 desc[UR6][R28.64+-0x8], R16 ;  /* 0xfffff8101c000986 */ /* 0x0003e8000c101b06 */
[----:B------:R-:W2:Y:S04]  /*2260*/  @P0 LDG.E.64 R20, desc[UR6][R24.64+-0x8] ;  /* 0xfffff80618140981 */ /* 0x000ea8000c1e1b00 */
[----:B------:R-:W2:Y:S01]  /*2270*/  @P0 LDG.E.64 R22, desc[UR6][R26.64+-0x8] ;  /* 0xfffff8061a160981 */ /* 0x000ea2000c1e1b00 */
[----:B------:R-:W-:-:S04]  /*2280*/  @P0 IADD3 R13, P2, PT, R3, R9, RZ ;  /* 0x00000009030d0210 */ /* 0x000fc80007f5e0ff */
[C---:B------:R-:W-:Y:S01]  /*2290*/  @P0 LEA.HI.X.SX32 R0, R9.reuse, R0, 0x1, P2 ;  /* 0x0000000009000211 */ /* 0x040fe200010f0eff */
[----:B------:R-:W-:Y:S01]  /*22a0*/  @P0 VIADD R9, R9, 0xfffffffe ;  /* 0xfffffffe09090836 */ /* 0x000fe20000000000 */
[----:B0-----:R-:W-:-:S04]  /*22b0*/  @P0 LEA R12, P2, R13, R30, 0x3 ;  /* 0x0000001e0d0c0211 */ /* 0x001fc800078418ff */
[C---:B------:R-:W-:Y:S01]  /*22c0*/  @P3 IADD3 R3, PT, PT, R9.reuse, 0x1, R3 ;  /* 0x0000000109033810 */ /* 0x040fe20007ffe003 */
[----:B------:R-:W-:Y:S01]  /*22d0*/  @P3 IMAD.WIDE R18, R9, 0x8, R18 ;  /* 0x0000000809123825 */ /* 0x000fe200078e0212 */
[----:B------:R-:W-:-:S03]  /*22e0*/  @P0 LEA.HI.X R13, R13, R31, R0, 0x3, P2 ;  /* 0x0000001f0d0d0211 */ /* 0x000fc600010f1c00 */
[----:B------:R-:W-:-:S04]  /*22f0*/  @P3 IMAD.WIDE R14, R9, 0x8, R14 ;  /* 0x00000008090e3825 */ /* 0x000fc800078e020e */
[----:B------:R-:W-:Y:S01]  /*2300*/  @P3 IMAD.WIDE R10, R3, 0x8, R10 ;  /* 0x00000008030a3825 */ /* 0x000fe200078e020a */
[----:B--2---:R-:W-:-:S07]  /*2310*/  @P0 DFMA R20, R16, -R22, R20 ;  /* 0x800000161014022b */ /* 0x004fce0000000014 */
[----:B------:R0:W-:Y:S04]  /*2320*/  @P0 STG.E.64 desc[UR6][R12.64+-0x8], R20 ;  /* 0xfffff8140c000986 */ /* 0x0001e8000c101b06 */
[----:B------:R-:W2:Y:S04]  /*2330*/  @P3 LDG.E.64 R18, desc[UR6][R18.64] ;  /* 0x0000000612123981 */ /* 0x000ea8000c1e1b00 */
[----:B------:R-:W2:Y:S04]  /*2340*/  @P3 LDG.E.64 R14, desc[UR6][R14.64] ;  /* 0x000000060e0e3981 */ /* 0x000ea8000c1e1b00 */
[----:B-1----:R-:W2:Y:S02]  /*2350*/  @P3 LDG.E.64 R16, desc[UR6][R10.64] ;  /* 0x000000060a103981 */ /* 0x002ea4000c1e1b00 */
[----:B--2---:R-:W-:-:S07]  /*2360*/  @P3 DFMA R16, -R14, R16, R18 ;  /* 0x000000100e10322b */ /* 0x004fce0000000112 */
[----:B------:R0:W-:Y:S04]  /*2370*/  @P3 STG.E.64 desc[UR6][R10.64+-0x8], R16 ;  /* 0xfffff8100a003986 */ /* 0x0001e8000c101b06 */
.L_x_33:
[----:B------:R-:W-:Y:S05]  /*2380*/  BSYNC.RECONVERGENT B0 ;  /* 0x0000000000007941 */ /* 0x000fea0003800200 */
.L_x_32:
[----:B------:R-:W-:Y:S05]  /*2390*/  @!P1 BRA `(.L_x_35) ;  /* 0xffffffe0008c9947 */ /* 0x000fea000383ffff */
[----:B------:R-:W-:Y:S05]  /*23a0*/  EXIT ;  /* 0x000000000000794d */ /* 0x000fea0003800000 */
        .weak           $__internal_0_$__cuda_sm20_dblrcp_rn_slowpath_v3
        .type           $__internal_0_$__cuda_sm20_dblrcp_rn_slowpath_v3,@function
        .size           $__internal_0_$__cuda_sm20_dblrcp_rn_slowpath_v3,($__internal_1_$__cuda_sm20_div_rn_f64_full - $__internal_0_$__cuda_sm20_dblrcp_rn_slowpath_v3)
$__internal_0_$__cuda_sm20_dblrcp_rn_slowpath_v3:
[----:B------:R-:W-:Y:S01]  /*23b0*/  DSETP.GTU.AND P0, PT, |R32|, +INF , PT ;  /* 0x7ff000002000742a */ /* 0x000fe20003f0c200 */
[----:B------:R-:W-:-:S13]  /*23c0*/  BSSY.RECONVERGENT B2, `(.L_x_36) ;  /* 0x0000022000027945 */ /* 0x000fda0003800200 */
[----:B------:R-:W-:Y:S05]  /*23d0*/  @P0 BRA `(.L_x_37) ;  /* 0x0000000000780947 */ /* 0x000fea0003800000 */
[----:B------:R-:W-:-:S05]  /*23e0*/  LOP3.LUT R37, R33, 0x7fffffff, RZ, 0xc0, !PT ;  /* 0x7fffffff21257812 */ /* 0x000fca00078ec0ff */
[----:B------:R-:W-:-:S05]  /*23f0*/  VIADD R34, R37, 0xffffffff ;  /* 0xffffffff25227836 */ /* 0x000fca0000000000 */
[----:B------:R-:W-:-:S13]  /*2400*/  ISETP.GE.U32.AND P0, PT, R34, 0x7fefffff, PT ;  /* 0x7fefffff2200780c */ /* 0x000fda0003f06070 */
[----:B------:R-:W-:Y:S01]  /*2410*/  @P0 LOP3.LUT R35, R33, 0x7ff00000, RZ, 0x3c, !PT ;  /* 0x7ff0000021230812 */ /* 0x000fe200078e3cff */
[----:B------:R-:W-:Y:S01]  /*2420*/  @P0 IMAD.MOV.U32 R34, RZ, RZ, RZ ;  /* 0x000000ffff220224 */ /* 0x000fe200078e00ff */
[----:B------:R-:W-:Y:S06]  /*2430*/  @P0 BRA `(.L_x_38) ;  /* 0x0000000000680947 */ /* 0x000fec0003800000 */
[----:B------:R-:W-:-:S13]  /*2440*/  ISETP.GE.U32.AND P0, PT, R37, 0x1000001, PT ;  /* 0x010000012500780c */ /* 0x000fda0003f06070 */
[----:B------:R-:W-:Y:S05]  /*2450*/  @!P0 BRA `(.L_x_39) ;  /* 0x0000000000348947 */ /* 0x000fea0003800000 */
[----:B------:R-:W-:Y:S02]  /*2460*/  VIADD R35, R33, 0xc0200000 ;  /* 0xc020000021237836 */ /* 0x000fe40000000000 */
[----:B------:R-:W-:Y:S02]  /*2470*/  IMAD.MOV.U32 R34, RZ, RZ, R32 ;  /* 0x000000ffff227224 */ /* 0x000fe400078e0020 */
[----:B------:R-:W0:Y:S04]  /*2480*/  MUFU.RCP64H R37, R35 ;  /* 0x0000002300257308 */ /* 0x000e280000001800 */
[----:B0-----:R-:W-:-:S08]  /*2490*/  DFMA R38, -R34, R36, 1 ;  /* 0x3ff000002226742b */ /* 0x001fd00000000124 */
[----:B------:R-:W-:-:S08]  /*24a0*/  DFMA R38, R38, R38, R38 ;  /* 0x000000262626722b */ /* 0x000fd00000000026 */
[----:B------:R-:W-:-:S08]  /*24b0*/  DFMA R38, R36, R38, R36 ;  /* 0x000000262426722b */ /* 0x000fd00000000024 */
[----:B------:R-:W-:-:S08]  /*24c0*/  DFMA R36, -R34, R38, 1 ;  /* 0x3ff000002224742b */ /* 0x000fd00000000126 */
[----:B------:R-:W-:-:S08]  /*24d0*/  DFMA R36, R38, R36, R38 ;  /* 0x000000242624722b */ /* 0x000fd00000000026 */
[----:B------:R-:W-:-:S08]  /*24e0*/  DMUL R36, R36, 2.2250738585072013831e-308 ;  /* 0x0010000024247828 */ /* 0x000fd00000000000 */
[----:B------:R-:W-:-:S08]  /*24f0*/  DFMA R32, -R32, R36, 1 ;  /* 0x3ff000002020742b */ /* 0x000fd00000000124 */
[----:B------:R-:W-:-:S08]  /*2500*/  DFMA R32, R32, R32, R32 ;  /* 0x000000202020722b */ /* 0x000fd00000000020 */
[----:B------:R-:W-:Y:S01]  /*2510*/  DFMA R34, R36, R32, R36 ;  /* 0x000000202422722b */ /* 0x000fe20000000024 */
[----:B------:R-:W-:Y:S10]  /*2520*/  BRA `(.L_x_38) ;  /* 0x00000000002c7947 */ /* 0x000ff40003800000 */
.L_x_39:
[----:B------:R-:W-:-:S06]  /*2530*/  DMUL R32, R32, 8.11296384146066816958e+31 ;  /* 0x4690000020207828 */ /* 0x000fcc0000000000 */
[----:B------:R-:W0:Y:S02]  /*2540*/  MUFU.RCP64H R37, R33 ;  /* 0x0000002100257308 */ /* 0x000e240000001800 */
[----:B0-----:R-:W-:-:S08]  /*2550*/  DFMA R34, -R32, R36, 1 ;  /* 0x3ff000002022742b */ /* 0x001fd00000000124 */
[----:B------:R-:W-:-:S08]  /*2560*/  DFMA R34, R34, R34, R34 ;  /* 0x000000222222722b */ /* 0x000fd00000000022 */
[----:B------:R-:W-:-:S08]  /*2570*/  DFMA R34, R36, R34, R36 ;  /* 0x000000222422722b */ /* 0x000fd00000000024 */
[----:B------:R-:W-:-:S08]  /*2580*/  DFMA R36, -R32, R34, 1 ;  /* 0x3ff000002024742b */ /* 0x000fd00000000122 */
[----:B------:R-:W-:-:S08]  /*2590*/  DFMA R34, R34, R36, R34 ;  /* 0x000000242222722b */ /* 0x000fd00000000022 */
[----:B------:R-:W-:Y:S01]  /*25a0*/  DMUL R34, R34, 8.11296384146066816958e+31 ;  /* 0x4690000022227828 */ /* 0x000fe20000000000 */
[----:B------:R-:W-:Y:S10]  /*25b0*/  BRA `(.L_x_38) ;  /* 0x0000000000087947 */ /* 0x000ff40003800000 */
.L_x_37:
[----:B------:R-:W-:Y:S01]  /*25c0*/  LOP3.LUT R35, R33, 0x80000, RZ, 0xfc, !PT ;  /* 0x0008000021237812 */ /* 0x000fe200078efcff */
[----:B------:R-:W-:-:S07]  /*25d0*/  IMAD.MOV.U32 R34, RZ, RZ, R32 ;  /* 0x000000ffff227224 */ /* 0x000fce00078e0020 */
.L_x_38:
[----:B------:R-:W-:Y:S05]  /*25e0*/  BSYNC.RECONVERGENT B2 ;  /* 0x0000000000027941 */ /* 0x000fea0003800200 */
.L_x_36:
[----:B------:R-:W-:Y:S02]  /*25f0*/  IMAD.MOV.U32 R32, RZ, RZ, R40 ;  /* 0x000000ffff207224 */ /* 0x000fe400078e0028 */
[----:B------:R-:W-:-:S04]  /*2600*/  IMAD.MOV.U32 R33, RZ, RZ, 0x0 ;  /* 0x00000000ff217424 */ /* 0x000fc800078e00ff */
[----:B------:R-:W-:Y:S05]  /*2610*/  RET.REL.NODEC R32 `(_Z15y_Thomas_on_gpuPdS_S_S_S_S_S_iii) ;  /* 0xffffffd820787950 */ /* 0x000fea0003c3ffff */
        .weak           $__internal_1_$__cuda_sm20_div_rn_f64_full
        .type           $__internal_1_$__cuda_sm20_div_rn_f64_full,@function
        .size           $__internal_1_$__cuda_sm20_div_rn_f64_full,(.L_x_156 - $__internal_1_$__cuda_sm20_div_rn_f64_full)
$__internal_1_$__cuda_sm20_div_rn_f64_full:
[C---:B------:R-:W-:Y:S01]  /*2620*/  FSETP.GEU.AND P0, PT, |R25|.reuse, 1.469367938527859385e-39, PT ;  /* 0x001000001900780b */ /* 0x040fe20003f0e200 */
[----:B------:R-:W-:Y:S01]  /*2630*/  IMAD.MOV.U32 R20, RZ, RZ, 0x1 ;  /* 0x00000001ff147424 */ /* 0x000fe200078e00ff */
[----:B------:R-:W-:Y:S01]  /*2640*/  LOP3.LUT R22, R25, 0x800fffff, RZ, 0xc0, !PT ;  /* 0x800fffff19167812 */ /* 0x000fe200078ec0ff */
[----:B------:R-:W-:Y:S01]  /*2650*/  IMAD.MOV.U32 R19, RZ, RZ, 0x1ca00000 ;  /* 0x1ca00000ff137424 */ /* 0x000fe200078e00ff */
[C---:B------:R-:W-:Y:S01]  /*2660*/  FSETP.GEU.AND P4, PT, |R27|.reuse, 1.469367938527859385e-39, PT ;  /* 0x001000001b00780b */ /* 0x040fe20003f8e200 */
[----:B------:R-:W-:Y:S01]  /*2670*/  BSSY.RECONVERGENT B1, `(.L_x_40) ;  /* 0x0000052000017945 */ /* 0x000fe20003800200 */
[----:B------:R-:W-:Y:S01]  /*2680*/  LOP3.LUT R23, R22, 0x3ff00000, RZ, 0xfc, !PT ;  /* 0x3ff0000016177812 */ /* 0x000fe200078efcff */
[----:B------:R-:W-:Y:S01]  /*2690*/  IMAD.MOV.U32 R22, RZ, RZ, R24 ;  /* 0x000000ffff167224 */ /* 0x000fe200078e0018 */
[----:B------:R-:W-:Y:S02]  /*26a0*/  LOP3.LUT R9, R27, 0x7ff00000, RZ, 0xc0, !PT ;  /* 0x7ff000001b097812 */ /* 0x000fe400078ec0ff */
[----:B------:R-:W-:-:S03]  /*26b0*/  LOP3.LUT R34, R25, 0x7ff00000, RZ, 0xc0, !PT ;  /* 0x7ff0000019227812 */ /* 0x000fc600078ec0ff */
[----:B------:R-:W-:Y:S01]  /*26c0*/  @!P0 DMUL R22, R24, 8.98846567431157953865e+307 ;  /* 0x7fe0000018168828 */ /* 0x000fe20000000000 */
[----:B------:R-:W-:Y:S01]  /*26d0*/  ISETP.GE.U32.AND P3, PT, R9, R34, PT ;  /* 0x000000220900720c */ /* 0x000fe20003f66070 */
[----:B------:R-:W-:Y:S02]  /*26e0*/  IMAD.MOV.U32 R35, RZ, RZ, R9 ;  /* 0x000000ffff237224 */ /* 0x000fe400078e0009 */
[----:B------:R-:W-:Y:S02]  /*26f0*/  @!P4 LOP3.LUT R30, R25, 0x7ff00000, RZ, 0xc0, !PT ;  /* 0x7ff00000191ec812 */ /* 0x000fe400078ec0ff */
[----:B------:R-:W0:Y:S02]  /*2700*/  MUFU.RCP64H R21, R23 ;  /* 0x0000001700157308 */ /* 0x000e240000001800 */
[----:B------:R-:W-:Y:S02]  /*2710*/  @!P4 ISETP.GE.U32.AND P5, PT, R9, R30, PT ;  /* 0x0000001e0900c20c */ /* 0x000fe40003fa6070 */
[----:B------:R-:W-:-:S02]  /*2720*/  @!P0 LOP3.LUT R34, R23, 0x7ff00000, RZ, 0xc0, !PT ;  /* 0x7ff0000017228812 */ /* 0x000fc400078ec0ff */
[----:B------:R-:W-:-:S03]  /*2730*/  @!P4 SEL R31, R19, 0x63400000, !P5 ;  /* 0x63400000131fc807 */ /* 0x000fc60006800000 */
[----:B------:R-:W-:Y:S01]  /*2740*/  VIADD R37, R34, 0xffffffff ;  /* 0xffffffff22257836 */ /* 0x000fe20000000000 */
[----:B------:R-:W-:-:S04]  /*2750*/  @!P4 LOP3.LUT R32, R31, 0x80000000, R27, 0xf8, !PT ;  /* 0x800000001f20c812 */ /* 0x000fc800078ef81b */
[----:B------:R-:W-:Y:S01]  /*2760*/  @!P4 LOP3.LUT R33, R32, 0x100000, RZ, 0xfc, !PT ;  /* 0x001000002021c812 */ /* 0x000fe200078efcff */
[----:B------:R-:W-:Y:S01]  /*2770*/  @!P4 IMAD.MOV.U32 R32, RZ, RZ, RZ ;  /* 0x000000ffff20c224 */ /* 0x000fe200078e00ff */
[----:B0-----:R-:W-:-:S08]  /*2780*/  DFMA R28, R20, -R22, 1 ;  /* 0x3ff00000141c742b */ /* 0x001fd00000000816 */
[----:B------:R-:W-:-:S08]  /*2790*/  DFMA R28, R28, R28, R28 ;  /* 0x0000001c1c1c722b */ /* 0x000fd0000000001c */
[----:B------:R-:W-:Y:S01]  /*27a0*/  DFMA R28, R20, R28, R20 ;  /* 0x0000001c141c722b */ /* 0x000fe20000000014 */
[----:B------:R-:W-:Y:S02]  /*27b0*/  SEL R21, R19, 0x63400000, !P3 ;  /* 0x6340000013157807 */ /* 0x000fe40005800000 */
[----:B------:R-:W-:Y:S02]  /*27c0*/  MOV R20, R26 ;  /* 0x0000001a00147202 */ /* 0x000fe40000000f00 */
[----:B------:R-:W-:-:S03]  /*27d0*/  LOP3.LUT R21, R21, 0x800fffff, R27, 0xf8, !PT ;  /* 0x800fffff15157812 */ /* 0x000fc600078ef81b */
[----:B------:R-:W-:-:S03]  /*27e0*/  DFMA R30, R28, -R22, 1 ;  /* 0x3ff000001c1e742b */ /* 0x000fc60000000816 */
[----:B------:R-:W-:-:S05]  /*27f0*/  @!P4 DFMA R20, R20, 2, -R32 ;  /* 0x400000001414c82b */ /* 0x000fca0000000820 */
[----:B------:R-:W-:-:S05]  /*2800*/  DFMA R30, R28, R30, R28 ;  /* 0x0000001e1c1e722b */ /* 0x000fca000000001c */
[----:B------:R-:W-:-:S03]  /*2810*/  @!P4 LOP3.LUT R35, R21, 0x7ff00000, RZ, 0xc0, !PT ;  /* 0x7ff000001523c812 */ /* 0x000fc600078ec0ff */
[----:B------:R-:W-:Y:S02]  /*2820*/  DMUL R28, R30, R20 ;  /* 0x000000141e1c7228 */ /* 0x000fe40000000000 */
[----:B------:R-:W-:-:S05]  /*2830*/  VIADD R36, R35, 0xffffffff ;  /* 0xffffffff23247836 */ /* 0x000fca0000000000 */
[----:B------:R-:W-:Y:S01]  /*2840*/  ISETP.GT.U32.AND P0, PT, R36, 0x7feffffe, PT ;  /* 0x7feffffe2400780c */ /* 0x000fe20003f04070 */
[----:B------:R-:W-:-:S03]  /*2850*/  DFMA R32, R28, -R22, R20 ;  /* 0x800000161c20722b */ /* 0x000fc60000000014 */
[----:B------:R-:W-:-:S05]  /*2860*/  ISETP.GT.U32.OR P0, PT, R37, 0x7feffffe, P0 ;  /* 0x7feffffe2500780c */ /* 0x000fca0000704470 */
[----:B------:R-:W-:-:S08]  /*2870*/  DFMA R32, R30, R32, R28 ;  /* 0x000000201e20722b */ /* 0x000fd0000000001c */
[----:B------:R-:W-:Y:S05]  /*2880*/  @P0 BRA `(.L_x_41) ;  /* 0x00000000006c0947 */ /* 0x000fea0003800000 */
[----:B------:R-:W-:-:S04]  /*2890*/  LOP3.LUT R28, R25, 0x7ff00000, RZ, 0xc0, !PT ;  /* 0x7ff00000191c7812 */ /* 0x000fc800078ec0ff */
[CC--:B------:R-:W-:Y:S02]  /*28a0*/  VIADDMNMX R26, R9.reuse, -R28.reuse, 0xb9600000, !PT ;  /* 0xb9600000091a7446 */ /* 0x0c0fe4000780091c */
[----:B------:R-:W-:Y:S02]  /*28b0*/  ISETP.GE.U32.AND P0, PT, R9, R28, PT ;  /* 0x0000001c0900720c */ /* 0x000fe40003f06070 */
[----:B------:R-:W-:Y:S02]  /*28c0*/  VIMNMX R9, PT, PT, R26, 0x46a00000, PT ;  /* 0x46a000001a097848 */ /* 0x000fe40003fe0100 */
[----:B------:R-:W-:-:S05]  /*28d0*/  SEL R26, R19, 0x63400000, !P0 ;  /* 0x63400000131a7807 */ /* 0x000fca0004000000 */
[----:B------:R-:W-:Y:S02]  /*28e0*/  IMAD.IADD R9, R9, 0x1, -R26 ;  /* 0x0000000109097824 */ /* 0x000fe400078e0a1a */
[----:B------:R-:W-:Y:S02]  /*28f0*/  IMAD.MOV.U32 R26, RZ, RZ, RZ ;  /* 0x000000ffff1a7224 */ /* 0x000fe400078e00ff */
[----:B------:R-:W-:-:S06]  /*2900*/  VIADD R27, R9, 0x7fe00000 ;  /* 0x7fe00000091b7836 */ /* 0x000fcc0000000000 */
[----:B------:R-:W-:-:S10]  /*2910*/  DMUL R28, R32, R26 ;  /* 0x0000001a201c7228 */ /* 0x000fd40000000000 */
[----:B------:R-:W-:-:S13]  /*2920*/  FSETP.GTU.AND P0, PT, |R29|, 1.469367938527859385e-39, PT ;  /* 0x001000001d00780b */ /* 0x000fda0003f0c200 */
[----:B------:R-:W-:Y:S05]  /*2930*/  @P0 BRA `(.L_x_42) ;  /* 0x0000000000940947 */ /* 0x000fea0003800000 */
[----:B------:R-:W-:Y:S01]  /*2940*/  DFMA R20, R32, -R22, R20 ;  /* 0x800000162014722b */ /* 0x000fe20000000014 */
[----:B------:R-:W-:-:S09]  /*2950*/  IMAD.MOV.U32 R26, RZ, RZ, RZ ;  /* 0x000000ffff1a7224 */ /* 0x000fd200078e00ff */
[C---:B------:R-:W-:Y:S02]  /*2960*/  FSETP.NEU.AND P0, PT, R21.reuse, RZ, PT ;  /* 0x000000ff1500720b */ /* 0x040fe40003f0d000 */
[----:B------:R-:W-:-:S04]  /*2970*/  LOP3.LUT R25, R21, 0x80000000, R25, 0x48, !PT ;  /* 0x8000000015197812 */ /* 0x000fc800078e4819 */
[----:B------:R-:W-:-:S07]  /*2980*/  LOP3.LUT R27, R25, R27, RZ, 0xfc, !PT ;  /* 0x0000001b191b7212 */ /* 0x000fce00078efcff */
[----:B------:R-:W-:Y:S05]  /*2990*/  @!P0 BRA `(.L_x_42) ;  /* 0x00000000007c8947 */ /* 0x000fea0003800000 */
[----:B------:R-:W-:Y:S01]  /*29a0*/  IMAD.MOV R21, RZ, RZ, -R9 ;  /* 0x000000ffff157224 */ /* 0x000fe200078e0a09 */
[----:B------:R-:W-:Y:S01]  /*29b0*/  DMUL.RP R26, R32, R26 ;  /* 0x0000001a201a7228 */ /* 0x000fe20000008000 */
[----:B------:R-:W-:Y:S01]  /*29c0*/  IMAD.MOV.U32 R20, RZ, RZ, RZ ;  /* 0x000000ffff147224 */ /* 0x000fe200078e00ff */
[----:B------:R-:W-:-:S05]  /*29d0*/  IADD3 R9, PT, PT, -R9, -0x43300000, RZ ;  /* 0xbcd0000009097810 */ /* 0x000fca0007ffe1ff */
[----:B------:R-:W-:-:S03]  /*29e0*/  DFMA R20, R28, -R20, R32 ;  /* 0x800000141c14722b */ /* 0x000fc60000000020 */
[----:B------:R-:W-:-:S07]  /*29f0*/  LOP3.LUT R25, R27, R25, RZ, 0x3c, !PT ;  /* 0x000000191b197212 */ /* 0x000fce00078e3cff */
[----:B------:R-:W-:-:S04]  /*2a00*/  FSETP.NEU.AND P0, PT, |R21|, R9, PT ;  /* 0x000000091500720b */ /* 0x000fc80003f0d200 */
[----:B------:R-:W-:Y:S02]  /*2a10*/  FSEL R28, R26, R28, !P0 ;  /* 0x0000001c1a1c7208 */ /* 0x000fe40004000000 */
[----:B------:R-:W-:Y:S01]  /*2a20*/  FSEL R29, R25, R29, !P0 ;  /* 0x0000001d191d7208 */ /* 0x000fe20004000000 */
[----:B------:R-:W-:Y:S06]  /*2a30*/  BRA `(.L_x_42) ;  /* 0x0000000000547947 */ /* 0x000fec0003800000 */
.L_x_41:
[----:B------:R-:W-:-:S14]  /*2a40*/  DSETP.NAN.AND P0, PT, R26, R26, PT ;  /* 0x0000001a1a00722a */ /* 0x000fdc0003f08000 */
[----:B------:R-:W-:Y:S05]  /*2a50*/  @P0 BRA `(.L_x_43) ;  /* 0x0000000000440947 */ /* 0x000fea0003800000 */
[----:B------:R-:W-:-:S14]  /*2a60*/  DSETP.NAN.AND P0, PT, R24, R24, PT ;  /* 0x000000181800722a */ /* 0x000fdc0003f08000 */
[----:B------:R-:W-:Y:S05]  /*2a70*/  @P0 BRA `(.L_x_44) ;  /* 0x0000000000300947 */ /* 0x000fea0003800000 */
[----:B------:R-:W-:Y:S01]  /*2a80*/  ISETP.NE.AND P0, PT, R35, R34, PT ;  /* 0x000000222300720c */ /* 0x000fe20003f05270 */
[----:B------:R-:W-:Y:S02]  /*2a90*/  IMAD.MOV.U32 R28, RZ, RZ, 0x0 ;  /* 0x00000000ff1c7424 */ /* 0x000fe400078e00ff */
[----:B------:R-:W-:-:S10]  /*2aa0*/  IMAD.MOV.U32 R29, RZ, RZ, -0x80000 ;  /* 0xfff80000ff1d7424 */ /* 0x000fd400078e00ff */
[----:B------:R-:W-:Y:S05]  /*2ab0*/  @!P0 BRA `(.L_x_42) ;  /* 0x0000000000348947 */ /* 0x000fea0003800000 */
[----:B------:R-:W-:Y:S02]  /*2ac0*/  ISETP.NE.AND P0, PT, R35, 0x7ff00000, PT ;  /* 0x7ff000002300780c */ /* 0x000fe40003f05270 */
[----:B------:R-:W-:Y:S02]  /*2ad0*/  LOP3.LUT R29, R27, 0x80000000, R25, 0x48, !PT ;  /* 0x800000001b1d7812 */ /* 0x000fe400078e4819 */
[----:B------:R-:W-:-:S13]  /*2ae0*/  ISETP.EQ.OR P0, PT, R34, RZ, !P0 ;  /* 0x000000ff2200720c */ /* 0x000fda0004702670 */
[----:B------:R-:W-:Y:S01]  /*2af0*/  @P0 LOP3.LUT R9, R29, 0x7ff00000, RZ, 0xfc, !PT ;  /* 0x7ff000001d090812 */ /* 0x000fe200078efcff */
[----:B------:R-:W-:Y:S02]  /*2b00*/  @!P0 IMAD.MOV.U32 R28, RZ, RZ, RZ ;  /* 0x000000ffff1c8224 */ /* 0x000fe400078e00ff */
[----:B------:R-:W-:Y:S02]  /*2b10*/  @P0 IMAD.MOV.U32 R28, RZ, RZ, RZ ;  /* 0x000000ffff1c0224 */ /* 0x000fe400078e00ff */
[----:B------:R-:W-:Y:S01]  /*2b20*/  @P0 IMAD.MOV.U32 R29, RZ, RZ, R9 ;  /* 0x000000ffff1d0224 */ /* 0x000fe200078e0009 */
[----:B------:R-:W-:Y:S06]  /*2b30*/  BRA `(.L_x_42) ;  /* 0x0000000000147947 */ /* 0x000fec0003800000 */
.L_x_44:
[----:B------:R-:W-:Y:S01]  /*2b40*/  LOP3.LUT R29, R25, 0x80000, RZ, 0xfc, !PT ;  /* 0x00080000191d7812 */ /* 0x000fe200078efcff */
[----:B------:R-:W-:Y:S01]  /*2b50*/  IMAD.MOV.U32 R28, RZ, RZ, R24 ;  /* 0x000000ffff1c7224 */ /* 0x000fe200078e0018 */
[----:B------:R-:W-:Y:S06]  /*2b60*/  BRA `(.L_x_42) ;  /* 0x0000000000087947 */ /* 0x000fec0003800000 */
.L_x_43:
[----:B------:R-:W-:Y:S01]  /*2b70*/  LOP3.LUT R29, R27, 0x80000, RZ, 0xfc, !PT ;  /* 0x000800001b1d7812 */ /* 0x000fe200078efcff */
[----:B------:R-:W-:-:S07]  /*2b80*/  IMAD.MOV.U32 R28, RZ, RZ, R26 ;  /* 0x000000ffff1c7224 */ /* 0x000fce00078e001a */
.L_x_42:
[----:B------:R-:W-:Y:S05]  /*2b90*/  BSYNC.RECONVERGENT B1 ;  /* 0x0000000000017941 */ /* 0x000fea0003800200 */
.L_x_40:
[----:B------:R-:W-:Y:S02]  /*2ba0*/  IMAD.MOV.U32 R19, RZ, RZ, 0x0 ;  /* 0x00000000ff137424 */ /* 0x000fe400078e00ff */
[----:B------:R-:W-:Y:S02]  /*2bb0*/  IMAD.MOV.U32 R20, RZ, RZ, R28 ;  /* 0x000000ffff147224 */ /* 0x000fe400078e001c */
[----:B------:R-:W-:Y:S01]  /*2bc0*/  IMAD.MOV.U32 R21, RZ, RZ, R29 ;  /* 0x000000ffff157224 */ /* 0x000fe200078e001d */
[----:B------:R-:W-:Y:S06]  /*2bd0*/  RET.REL.NODEC R18 `(_Z15y_Thomas_on_gpuPdS_S_S_S_S_S_iii) ;  /* 0xffffffd412087950 */ /* 0x000fec0003c3ffff */
.L_x_45:
[----:B------:R-:W-:-:S00]  /*2be0*/  BRA `(.L_x_45) ;  /* 0xfffffffc00fc7947 */ /* 0x000fc0000383ffff */
[----:B------:R-:W-:-:S00]  /*2bf0*/  NOP ;  /* 0x0000000000007918 */ /* 0x000fc00000000000 */
        /* <DEDUP_REMOVED lines=8> */
.L_x_156:


//--------------------- .text._Z15x_Thomas_on_gpuPdS_S_S_S_S_S_iii --------------------------
	.section	.text._Z15x_Thomas_on_gpuPdS_S_S_S_S_S_iii,"ax",@progbits
	.align	128
        .global         _Z15x_Thomas_on_gpuPdS_S_S_S_S_S_iii
        .type           _Z15x_Thomas_on_gpuPdS_S_S_S_S_S_iii,@function
        .size           _Z15x_Thomas_on_gpuPdS_S_S_S_S_S_iii,(.L_x_158 - _Z15x_Thomas_on_gpuPdS_S_S_S_S_S_iii)
        .other          _Z15x_Thomas_on_gpuPdS_S_S_S_S_S_iii,@"STO_CUDA_ENTRY STV_DEFAULT"
_Z15x_Thomas_on_gpuPdS_S_S_S_S_S_iii:
.text._Z15x_Thomas_on_gpuPdS_S_S_S_S_S_iii:
        /* <DEDUP_REMOVED lines=8> */
[----:B------:R-:W0:Y:S01]  /*0080*/  LDCU UR11, c[0x0][0x3bc] ;  /* 0x00007780ff0b77ac */ /* 0x000e220008000800 */
[----:B------:R-:W1:Y:S01]  /*0090*/  LDC.64 R32, c[0x0][0x390] ;  /* 0x0000e400ff207b82 */ /* 0x000e620000000a00 */
[----:B------:R-:W2:Y:S01]  /*00a0*/  LDCU UR5, c[0x0][0x370] ;  /* 0x00006e00ff0577ac */ /* 0x000ea20008000800 */
[----:B------:R-:W3:Y:S06]  /*00b0*/  LDCU.64 UR14, c[0x0][0x358] ;  /* 0x00006b00ff0e77ac */ /* 0x000eec0008000a00 */
[----:B------:R-:W4:Y:S01]  /*00c0*/  LDC.64 R30, c[0x0][0x388] ;  /* 0x0000e200ff1e7b82 */ /* 0x000f220000000a00 */
[----:B------:R-:W1:Y:S07]  /*00d0*/  LDCU UR8, c[0x0][0x3c0] ;  /* 0x00007800ff0877ac */ /* 0x000e6e0008000800 */
[----:B------:R-:W1:Y:S01]  /*00e0*/  LDC.64 R20, c[0x0][0x3a8] ;  /* 0x0000ea00ff147b82 */ /* 0x000e620000000a00 */
[----:B0-----:R-:W-:-:S02]  /*00f0*/  UISETP.GT.AND UP0, UPT, UR11, 0x1, UPT ;  /* 0x000000010b00788c */ /* 0x001fc4000bf04270 */
[----:B------:R-:W-:Y:S02]  /*0100*/  UIADD3 UR4, UPT, UPT, UR11, -0x1, URZ ;  /* 0xffffffff0b047890 */ /* 0x000fe4000fffe0ff */
[----:B--2---:R-:W-:Y:S02]  /*0110*/  UIMAD UR6, UR6, UR5, URZ ;  /* 0x00000005060672a4 */ /* 0x004fe4000f8e02ff */
[----:B------:R-:W-:Y:S01]  /*0120*/  UIMAD UR5, UR4, UR7, URZ ;  /* 0x00000007040572a4 */ /* 0x000fe2000f8e02ff */
[----:B------:R-:W0:Y:S08]  /*0130*/  LDC.64 R22, c[0x0][0x398] ;  /* 0x0000e600ff167b82 */ /* 0x000e300000000a00 */
[----:B------:R-:W2:Y:S08]  /*0140*/  LDC.64 R24, c[0x0][0x3b0] ;  /* 0x0000ec00ff187b82 */ /* 0x000eb00000000a00 */
[----:B------:R-:W0:Y:S01]  /*0150*/  LDC.64 R26, c[0x0][0x3a0] ;  /* 0x0000e800ff1a7b82 */ /* 0x000e220000000a00 */
[----:B---3--:R-:W-:Y:S05]  /*0160*/  BRA.U UP0, `(.L_x_46) ;  /* 0x0000000100f47547 */ /* 0x008fea000b800000 */
.L_x_51:
[----:B----4-:R-:W-:-:S05]  /*0170*/  IMAD.WIDE R28, R7, 0x8, R30 ;  /* 0x00000008071c7825 */ /* 0x010fca00078e021e */
[----:B---3--:R-:W3:Y:S01]  /*0180*/  LDG.E.64 R12, desc[UR14][R28.64] ;  /* 0x0000000e1c0c7981 */ /* 0x008ee2000c1e1b00 */
[----:B-1----:R-:W-:-:S06]  /*0190*/  IMAD.WIDE R14, R7, 0x8, R32 ;  /* 0x00000008070e7825 */ /* 0x002fcc00078e0220 */
[----:B------:R-:W4:Y:S01]  /*01a0*/  LDG.E.64 R14, desc[UR14][R14.64] ;  /* 0x0000000e0e0e7981 */ /* 0x000f22000c1e1b00 */
[----:B------:R-:W-:Y:S01]  /*01b0*/  HFMA2 R2, -RZ, RZ, 0, 5.9604644775390625e-08 ;  /* 0x00000001ff027431 */ /* 0x000fe200000001ff */
[----:B------:R-:W-:Y:S01]  /*01c0*/  BSSY.RECONVERGENT B0, `(.L_x_47) ;  /* 0x0000012000007945 */ /* 0x000fe20003800200 */
[----:B---3--:R-:W1:Y:S01]  /*01d0*/  MUFU.RCP64H R3, R13 ;  /* 0x0000000d00037308 */ /* 0x008e620000001800 */
[----:B----4-:R-:W-:-:S03]  /*01e0*/  FSETP.GEU.AND P1, PT, |R15|, 6.5827683646048100446e-37, PT ;  /* 0x036000000f00780b */ /* 0x010fc60003f2e200 */
[----:B-1----:R-:W-:-:S08]  /*01f0*/  DFMA R4, -R12, R2, 1 ;  /* 0x3ff000000c04742b */ /* 0x002fd00000000102 */
        /* <DEDUP_REMOVED lines=11> */
[----:B0-2---:R-:W-:Y:S05]  /*02b0*/  CALL.REL.NOINC `($__internal_3_$__cuda_sm20_div_rn_f64_full) ;  /* 0x0000002800147944 */ /* 0x005fea0003c00000 */
[----:B------:R-:W-:Y:S01]  /*02c0*/  IMAD.MOV.U32 R2, RZ, RZ, R4 ;  /* 0x000000ffff027224 */ /* 0x000fe200078e0004 */
[----:B------:R-:W-:-:S07]  /*02d0*/  MOV R3, R5 ;  /* 0x0000000500037202 */ /* 0x000fce0000000f00 */
.L_x_48:
[----:B------:R-:W-:Y:S05]  /*02e0*/  BSYNC.RECONVERGENT B0 ;  /* 0x0000000000007941 */ /* 0x000fea0003800200 */
.L_x_47:
[----:B------:R-:W-:-:S05]  /*02f0*/  IMAD.WIDE R4, R7, 0x8, R20 ;  /* 0x0000000807047825 */ /* 0x000fca00078e0214 */
[----:B------:R1:W-:Y:S04]  /*0300*/  STG.E.64 desc[UR14][R4.64], R2 ;  /* 0x0000000204007986 */ /* 0x0003e8000c101b0e */
[----:B------:R-:W3:Y:S01]  /*0310*/  LDG.E.64 R12, desc[UR14][R28.64] ;  /* 0x0000000e1c0c7981 */ /* 0x000ee2000c1e1b00 */
[----:B0-----:R-:W-:-:S06]  /*0320*/  IMAD.WIDE R14, R7, 0x8, R22 ;  /* 0x00000008070e7825 */ /* 0x001fcc00078e0216 */
[----:B------:R-:W4:Y:S01]  /*0330*/  LDG.E.64 R14, desc[UR14][R14.64] ;  /* 0x0000000e0e0e7981 */ /* 0x000f22000c1e1b00 */
[----:B------:R-:W-:Y:S01]  /*0340*/  IMAD.MOV.U32 R8, RZ, RZ, 0x1 ;  /* 0x00000001ff087424 */ /* 0x000fe200078e00ff */
[----:B------:R-:W-:Y:S01]  /*0350*/  BSSY.RECONVERGENT B0, `(.L_x_49) ;  /* 0x0000012000007945 */ /* 0x000fe20003800200 */
[----:B---3--:R-:W0:Y:S01]  /*0360*/  MUFU.RCP64H R9, R13 ;  /* 0x0000000d00097308 */ /* 0x008e220000001800 */
[----:B----4-:R-:W-:-:S03]  /*0370*/  FSETP.GEU.AND P1, PT, |R15|, 6.5827683646048100446e-37, PT ;  /* 0x036000000f00780b */ /* 0x010fc60003f2e200 */
        /* <DEDUP_REMOVED lines=11> */
[----:B------:R-:W-:-:S07]  /*0430*/  MOV R0, 0x450 ;  /* 0x0000045000007802 */ /* 0x000fce0000000f00 */
[----:B--2---:R-:W-:Y:S05]  /*0440*/  CALL.REL.NOINC `($__internal_3_$__cuda_sm20_div_rn_f64_full) ;  /* 0x0000002400b07944 */ /* 0x004fea0003c00000 */
[----:B------:R-:W-:Y:S01]  /*0450*/  MOV R2, R4 ;  /* 0x0000000400027202 */ /* 0x000fe20000000f00 */
[----:B------:R-:W-:-:S07]  /*0460*/  IMAD.MOV.U32 R3, RZ, RZ, R5 ;  /* 0x000000ffff037224 */ /* 0x000fce00078e0005 */
.L_x_50:
[----:B------:R-:W-:Y:S05]  /*0470*/  BSYNC.RECONVERGENT B0 ;  /* 0x0000000000007941 */ /* 0x000fea0003800200 */
.L_x_49:
[----:B--2---:R-:W-:Y:S01]  /*0480*/  IMAD.WIDE R4, R7, 0x8, R24 ;  /* 0x0000000807047825 */ /* 0x004fe200078e0218 */
[----:B------:R-:W-:-:S04]  /*0490*/  MOV R9, UR5 ;  /* 0x0000000500097c02 */ /* 0x000fc80008000f00 */
[----:B------:R3:W-:Y:S01]  /*04a0*/  STG.E.64 desc[UR14][R4.64], R2 ;  /* 0x0000000204007986 */ /* 0x0007e2000c101b0e */
[----:B------:R-:W-:-:S06]  /*04b0*/  IMAD.WIDE R8, R9, 0x8, R4 ;  /* 0x0000000809087825 */ /* 0x000fcc00078e0204 */
[----:B------:R-:W2:Y:S01]  /*04c0*/  LDG.E.64 R8, desc[UR14][R8.64] ;  /* 0x0000000e08087981 */ /* 0x000ea2000c1e1b00 */
[C---:B------:R-:W-:Y:S01]  /*04d0*/  VIADD R11, R7.reuse, UR5 ;  /* 0x00000005070b7c36 */ /* 0x040fe20008000000 */
[----:B------:R-:W-:-:S03]  /*04e0*/  IADD3 R7, PT, PT, R7, UR6, RZ ;  /* 0x0000000607077c10 */ /* 0x000fc6000fffe0ff */
[----:B------:R-:W-:Y:S01]  /*04f0*/  IMAD.WIDE R10, R11, 0x8, R26 ;  /* 0x000000080b0a7825 */ /* 0x000fe200078e021a */
[----:B------:R-:W-:-:S04]  /*0500*/  ISETP.GE.AND P0, PT, R7, UR8, PT ;  /* 0x0000000807007c0c */ /* 0x000fc8000bf06270 */
[----:B--2---:R3:W-:Y:S09]  /*0510*/  STG.E.64 desc[UR14][R10.64], R8 ;  /* 0x000000080a007986 */ /* 0x0047f2000c101b0e */
[----:B------:R-:W-:Y:S05]  /*0520*/  @!P0 BRA `(.L_x_51) ;  /* 0xfffffffc00108947 */ /* 0x000fea000383ffff */
[----:B------:R-:W-:Y:S05]  /*0530*/  EXIT ;  /* 0x000000000000794d */ /* 0x000fea0003800000 */
.L_x_46:
[----:B------:R-:W-:Y:S02]  /*0540*/  UIADD3 UR7, UPT, UPT, UR11, 0x3, URZ ;  /* 0x000000030b077890 */ /* 0x000fe4000fffe0ff */
[----:B------:R-:W-:Y:S02]  /*0550*/  UIADD3 UR12, UPT, UPT, UR11, 0x7, URZ ;  /* 0x000000070b0c7890 */ /* 0x000fe4000fffe0ff */
[----:B------:R-:W-:Y:S02]  /*0560*/  ULOP3.LUT UR13, UR4, 0xfffffff8, URZ, 0xc0, !UPT ;  /* 0xfffffff8040d7892 */ /* 0x000fe4000f8ec0ff */
[----:B------:R-:W-:Y:S02]  /*0570*/  ULOP3.LUT UR10, UR4, 0xfffffffc, URZ, 0xc0, !UPT ;  /* 0xfffffffc040a7892 */ /* 0x000fe4000f8ec0ff */
[----:B------:R-:W-:Y:S02]  /*0580*/  ULOP3.LUT UR4, UR7, 0x3, URZ, 0xc0, !UPT ;  /* 0x0000000307047892 */ /* 0x000fe4000f8ec0ff */
[----:B-1----:R-:W-:-:S02]  /*0590*/  ULOP3.LUT UR8, UR12, 0x7, URZ, 0xc0, !UPT ;  /* 0x000000070c087892 */ /* 0x002fc4000f8ec0ff */
[----:B------:R-:W-:Y:S02]  /*05a0*/  ULOP3.LUT UR9, UR7, 0x1, URZ, 0xc0, !UPT ;  /* 0x0000000107097892 */ /* 0x000fe4000f8ec0ff */
[----:B------:R-:W-:Y:S02]  /*05b0*/  UIADD3 UR11, UPT, UPT, UR11, -0x2, URZ ;  /* 0xfffffffe0b0b7890 */ /* 0x000fe4000fffe0ff */
[----:B------:R-:W-:Y:S02]  /*05c0*/  UIADD3 UR10, UPT, UPT, -UR10, URZ, URZ ;  /* 0x000000ff0a0a7290 */ /* 0x000fe4000fffe1ff */
[----:B------:R-:W-:Y:S02]  /*05d0*/  UIADD3 UR7, UPT, UPT, UR4, -0x1, URZ ;  /* 0xffffffff04077890 */ /* 0x000fe4000fffe0ff */
[----:B------:R-:W-:-:S12]  /*05e0*/  UIADD3 UR8, UPT, UPT, UR8, -0x1, URZ ;  /* 0xffffffff08087890 */ /* 0x000fd8000fffe0ff */
.L_x_79:
[----:B0-----:R-:W0:Y:S08]  /*05f0*/  LDC.64 R26, c[0x0][0x388] ;  /* 0x0000e200ff1a7b82 */ /* 0x001e300000000a00 */
[----:B-12---:R-:W1:Y:S01]  /*0600*/  LDC.64 R24, c[0x0][0x390] ;  /* 0x0000e400ff187b82 */ /* 0x006e620000000a00 */
[----:B0-----:R-:W-:-:S05]  /*0610*/  IMAD.WIDE R26, R7, 0x8, R26 ;  /* 0x00000008071a7825 */ /* 0x001fca00078e021a */
[----:B---3--:R-:W2:Y:S01]  /*0620*/  LDG.E.64 R12, desc[UR14][R26.64] ;  /* 0x0000000e1a0c7981 */ /* 0x008ea2000c1e1b00 */
[----:B-1----:R-:W-:-:S05]  /*0630*/  IMAD.WIDE R24, R7, 0x8, R24 ;  /* 0x0000000807187825 */ /* 0x002fca00078e0218 */
[----:B------:R-:W3:Y:S01]  /*0640*/  LDG.E.64 R14, desc[UR14][R24.64] ;  /* 0x0000000e180e7981 */ /* 0x000ee2000c1e1b00 */
[----:B------:R-:W-:Y:S01]  /*0650*/  IMAD.MOV.U32 R2, RZ, RZ, 0x1 ;  /* 0x00000001ff027424 */ /* 0x000fe200078e00ff */
[----:B------:R-:W-:Y:S01]  /*0660*/  MOV R0, UR11 ;  /* 0x0000000b00007c02 */ /* 0x000fe20008000f00 */
[----:B------:R-:W-:Y:S03]  /*0670*/  BSSY.RECONVERGENT B0, `(.L_x_52) ;  /* 0x0000013000007945 */ /* 0x000fe60003800200 */
[----:B------:R-:W-:Y:S01]  /*0680*/  ISETP.GE.U32.AND P1, PT, R0, 0x3, PT ;  /* 0x000000030000780c */ /* 0x000fe20003f26070 */
[----:B--2---:R-:W0:Y:S01]  /*0690*/  MUFU.RCP64H R3, R13 ;  /* 0x0000000d00037308 */ /* 0x004e220000001800 */
        /* <DEDUP_REMOVED lines=13> */
[----:B----4-:R-:W-:Y:S05]  /*0770*/  CALL.REL.NOINC `($__internal_3_$__cuda_sm20_div_rn_f64_full) ;  /* 0x0000002000e47944 */ /* 0x010fea0003c00000 */
[----:B------:R-:W-:Y:S01]  /*0780*/  IMAD.MOV.U32 R2, RZ, RZ, R4 ;  /* 0x000000ffff027224 */ /* 0x000fe200078e0004 */
[----:B------:R-:W-:-:S07]  /*0790*/  MOV R3, R5 ;  /* 0x0000000500037202 */ /* 0x000fce0000000f00 */
.L_x_53:
[----:B------:R-:W-:Y:S05]  /*07a0*/  BSYNC.RECONVERGENT B0 ;  /* 0x0000000000007941 */ /* 0x000fea0003800200 */
.L_x_52:
        /* <DEDUP_REMOVED lines=23> */
[----:B----4-:R-:W-:Y:S05]  /*0920*/  CALL.REL.NOINC `($__internal_3_$__cuda_sm20_div_rn_f64_full) ;  /* 0x0000002000787944 */ /* 0x010fea0003c00000 */
[----:B------:R-:W-:Y:S01]  /*0930*/  MOV R2, R4 ;  /* 0x0000000400027202 */ /* 0x000fe20000000f00 */
[----:B------:R-:W-:-:S07]  /*0940*/  IMAD.MOV.U32 R3, RZ, RZ, R5 ;  /* 0x000000ffff037224 */ /* 0x000fce00078e0005 */
.L_x_55:
[----:B------:R-:W-:Y:S05]  /*0950*/  BSYNC.RECONVERGENT B0 ;  /* 0x0000000000007941 */ /* 0x000fea0003800200 */
.L_x_54:
[----:B------:R-:W0:Y:S01]  /*0960*/  LDC.64 R18, c[0x0][0x3b0] ;  /* 0x0000ec00ff127b82 */ /* 0x000e220000000a00 */
[----:B------:R-:W-:Y:S02]  /*0970*/  HFMA2 R5, -RZ, RZ, 0, 5.9604644775390625e-08 ;  /* 0x00000001ff057431 */ /* 0x000fe400000001ff */
[----:B0-----:R-:W-:-:S05]  /*0980*/  IMAD.WIDE R18, R7, 0x8, R18 ;  /* 0x0000000807127825 */ /* 0x001fca00078e0212 */
[----:B------:R0:W-:Y:S01]  /*0990*/  STG.E.64 desc[UR14][R18.64], R2 ;  /* 0x0000000212007986 */ /* 0x0001e2000c101b0e */
[----:B------:R-:W-:Y:S05]  /*09a0*/  @!P1 BRA `(.L_x_56) ;  /* 0x0000000800989947 */ /* 0x000fea0003800000 */
[----:B------:R-:W0:Y:S01]  /*09b0*/  LDCU UR16, c[0x0][0x3c0] ;  /* 0x00007800ff1077ac */ /* 0x000e220008000800 */
[----:B------:R-:W-:Y:S01]  /*09c0*/  IMAD.MOV.U32 R6, RZ, RZ, RZ ;  /* 0x000000ffff067224 */ /* 0x000fe200078e00ff */
[----:B------:R-:W-:Y:S01]  /*09d0*/  MOV R5, RZ ;  /* 0x000000ff00057202 */ /* 0x000fe20000000f00 */
[----:B------:R-:W-:Y:S01]  /*09e0*/  IMAD.U32 R4, RZ, RZ, UR10 ;  /* 0x0000000aff047e24 */ /* 0x000fe2000f8e00ff */
[----:B------:R-:W1:Y:S01]  /*09f0*/  LDCU UR4, c[0x0][0x3c0] ;  /* 0x00007800ff0477ac */ /* 0x000e620008000800 */
[----:B0-----:R-:W-:Y:S01]  /*0a00*/  IADD3 R3, PT, PT, R7, UR16, RZ ;  /* 0x0000001007037c10 */ /* 0x001fe2000fffe0ff */
[----:B-1----:R-:W-:-:S07]  /*0a10*/  IMAD.U32 R2, RZ, RZ, UR4 ;  /* 0x00000004ff027e24 */ /* 0x002fce000f8e00ff */
.L_x_65:
[----:B0-----:R-:W0:Y:S01]  /*0a20*/  LDC.64 R14, c[0x0][0x380] ;  /* 0x0000e000ff0e7b82 */ /* 0x001e220000000a00 */
[----:B------:R-:W-:-:S04]  /*0a30*/  IMAD.WIDE R16, R2, 0x8, R26 ;  /* 0x0000000802107825 */ /* 0x000fc800078e021a */
[----:B------:R-:W-:Y:S01]  /*0a40*/  IMAD.WIDE R10, R6, 0x8, R22 ;  /* 0x00000008060a7825 */ /* 0x000fe200078e0216 */
[----:B------:R-:W2:Y:S04]  /*0a50*/  LDG.E.64 R8, desc[UR14][R16.64] ;  /* 0x0000000e10087981 */ /* 0x000ea8000c1e1b00 */
[----:B------:R-:W2:Y:S01]  /*0a60*/  LDG.E.64 R12, desc[UR14][R10.64] ;  /* 0x0000000e0a0c7981 */ /* 0x000ea2000c1e1b00 */
[----:B0-----:R-:W-:-:S05]  /*0a70*/  IMAD.WIDE R14, R3, 0x8, R14 ;  /* 0x00000008030e7825 */ /* 0x001fca00078e020e */
[----:B------:R-:W2:Y:S01]  /*0a80*/  LDG.E.64 R28, desc[UR14][R14.64] ;  /* 0x0000000e0e1c7981 */ /* 0x000ea2000c1e1b00 */
[----:B------:R-:W-:Y:S01]  /*0a90*/  BSSY.RECONVERGENT B0, `(.L_x_57) ;  /* 0x0000011000007945 */ /* 0x000fe20003800200 */
[----:B--2---:R-:W-:-:S06]  /*0aa0*/  DFMA R8, -R12, R28, R8 ;  /* 0x0000001c0c08722b */ /* 0x004fcc0000000108 */
[----:B------:R-:W0:Y:S04]  /*0ab0*/  MUFU.RCP64H R13, R9 ;  /* 0x00000009000d7308 */ /* 0x000e280000001800 */
[----:B------:R-:W-:-:S06]  /*0ac0*/  IADD3 R12, PT, PT, R9, 0x300402, RZ ;  /* 0x00300402090c7810 */ /* 0x000fcc0007ffe0ff */
[----:B0-----:R-:W-:-:S08]  /*0ad0*/  DFMA R28, -R8, R12, 1 ;  /* 0x3ff00000081c742b */ /* 0x001fd0000000010c */
[----:B------:R-:W-:Y:S01]  /*0ae0*/  DFMA R28, R28, R28, R28 ;  /* 0x0000001c1c1c722b */ /* 0x000fe2000000001c */
[----:B------:R-:W-:-:S07]  /*0af0*/  FSETP.GEU.AND P0, PT, |R12|, 5.8789094863358348022e-39, PT ;  /* 0x004004020c00780b */ /* 0x000fce0003f0e200 */
[----:B------:R-:W-:-:S08]  /*0b00*/  DFMA R28, R12, R28, R12 ;  /* 0x0000001c0c1c722b */ /* 0x000fd0000000000c */
[----:B----4-:R-:W-:-:S08]  /*0b10*/  DFMA R30, -R8, R28, 1 ;  /* 0x3ff00000081e742b */ /* 0x010fd0000000011c */
[----:B------:R-:W-:Y:S01]  /*0b20*/  DFMA R28, R28, R30, R28 ;  /* 0x0000001e1c1c722b */ /* 0x000fe2000000001c */
[----:B------:R-:W-:Y:S10]  /*0b30*/  @P0 BRA `(.L_x_58) ;  /* 0x0000000000180947 */ /* 0x000ff40003800000 */
[----:B------:R-:W-:Y:S01]  /*0b40*/  LOP3.LUT R0, R9, 0x7fffffff, RZ, 0xc0, !PT ;  /* 0x7fffffff09007812 */ /* 0x000fe200078ec0ff */
[----:B------:R-:W-:Y:S01]  /*0b50*/  IMAD.MOV.U32 R28, RZ, RZ, R8 ;  /* 0x000000ffff1c7224 */ /* 0x000fe200078e0008 */
[----:B------:R-:W-:Y:S02]  /*0b60*/  MOV R29, R9 ;  /* 0x00000009001d7202 */ /* 0x000fe40000000f00 */
[----:B------:R-:W-:Y:S02]  /*0b70*/  IADD3 R0, PT, PT, R0, -0x100000, RZ ;  /* 0xfff0000000007810 */ /* 0x000fe40007ffe0ff */
[----:B------:R-:W-:-:S07]  /*0b80*/  MOV R34, 0xba0 ;  /* 0x00000ba000227802 */ /* 0x000fce0000000f00 */
[----:B------:R-:W-:Y:S05]  /*0b90*/  CALL.REL.NOINC `($__internal_2_$__cuda_sm20_dblrcp_rn_slowpath_v3) ;  /* 0x0000001c00347944 */ /* 0x000fea0003c00000 */
.L_x_58:
[----:B------:R-:W-:Y:S05]  /*0ba0*/  BSYNC.RECONVERGENT B0 ;  /* 0x0000000000007941 */ /* 0x000fea0003800200 */
.L_x_57:
[----:B------:R-:W-:Y:S01]  /*0bb0*/  IMAD.WIDE R12, R2, 0x8, R24 ;  /* 0x00000008020c7825 */ /* 0x000fe200078e0218 */
[----:B------:R-:W0:Y:S04]  /*0bc0*/  LDC R33, c[0x0][0x3c0] ;  /* 0x0000f000ff217b82 */ /* 0x000e280000000800 */
[----:B------:R-:W2:Y:S01]  /*0bd0*/  LDG.E.64 R40, desc[UR14][R12.64] ;  /* 0x0000000e0c287981 */ /* 0x000ea2000c1e1b00 */
[----:B------:R-:W-:-:S04]  /*0be0*/  IMAD.WIDE R34, R6, 0x8, R18 ;  /* 0x0000000806227825 */ /* 0x000fc800078e0212 */
[----:B------:R-:W-:-:S04]  /*0bf0*/  IMAD.WIDE R8, R2, 0x8, R20 ;  /* 0x0000000802087825 */ /* 0x000fc800078e0214 */
[----:B0-----:R-:W-:Y:S01]  /*0c00*/  IMAD.WIDE R10, R33, 0x8, R10 ;  /* 0x00000008210a7825 */ /* 0x001fe200078e020a */
[----:B--2---:R-:W-:-:S07]  /*0c10*/  DMUL R40, R40, R28 ;  /* 0x0000001c28287228 */ /* 0x004fce0000000000 */
[----:B------:R-:W-:Y:S04]  /*0c20*/  STG.E.64 desc[UR14][R10.64], R40 ;  /* 0x000000280a007986 */ /* 0x000fe8000c101b0e */
[----:B------:R-:W2:Y:S04]  /*0c30*/  LDG.E.64 R36, desc[UR14][R34.64] ;  /* 0x0000000e22247981 */ /* 0x000ea8000c1e1b00 */
[----:B------:R-:W2:Y:S04]  /*0c40*/  LDG.E.64 R38, desc[UR14][R8.64] ;  /* 0x0000000e08267981 */ /* 0x000ea8000c1e1b00 */
[----:B------:R-:W2:Y:S01]  /*0c50*/  LDG.E.64 R30, desc[UR14][R14.64] ;  /* 0x0000000e0e1e7981 */ /* 0x000ea2000c1e1b00 */
[----:B------:R-:W-:Y:S01]  /*0c60*/  IMAD.WIDE R16, R33, 0x8, R16 ;  /* 0x0000000821107825 */ /* 0x000fe200078e0210 */
[----:B--2---:R-:W-:-:S08]  /*0c70*/  DFMA R30, -R36, R30, R38 ;  /* 0x0000001e241e722b */ /* 0x004fd00000000126 */
[----:B------:R-:W-:Y:S01]  /*0c80*/  DMUL R28, R30, R28 ;  /* 0x0000001c1e1c7228 */ /* 0x000fe20000000000 */
[----:B------:R-:W-:-:S04]  /*0c90*/  IMAD.WIDE R30, R33, 0x8, R34 ;  /* 0x00000008211e7825 */ /* 0x000fc800078e0222 */
[----:B------:R-:W-:Y:S02]  /*0ca0*/  IMAD.WIDE R32, R33, 0x8, R14 ;  /* 0x0000000821207825 */ /* 0x000fe400078e020e */
        /* <DEDUP_REMOVED lines=16> */
[----:B------:R-:W-:Y:S02]  /*0db0*/  MOV R28, R34 ;  /* 0x00000022001c7202 */ /* 0x000fe40000000f00 */
[----:B------:R-:W-:Y:S01]  /*0dc0*/  MOV R29, R35 ;  /* 0x00000023001d7202 */ /* 0x000fe20000000f00 */
[----:B------:R-:W-:Y:S01]  /*0dd0*/  VIADD R0, R0, 0xfff00000 ;  /* 0xfff0000000007836 */ /* 0x000fe20000000000 */
[----:B------:R-:W-:-:S07]  /*0de0*/  MOV R34, 0xe00 ;  /* 0x00000e0000227802 */ /* 0x000fce0000000f00 */
[----:B------:R-:W-:Y:S05]  /*0df0*/  CALL.REL.NOINC `($__internal_2_$__cuda_sm20_dblrcp_rn_slowpath_v3) ;  /* 0x00000018009c7944 */ /* 0x000fea0003c00000 */
.L_x_60:
[----:B------:R-:W-:Y:S05]  /*0e00*/  BSYNC.RECONVERGENT B0 ;  /* 0x0000000000007941 */ /* 0x000fea0003800200 */
.L_x_59:
[----:B------:R-:W0:Y:S02]  /*0e10*/  LDC R15, c[0x0][0x3c0] ;  /* 0x0000f000ff0f7b82 */ /* 0x000e240000000800 */
[----:B0-----:R-:W-:-:S05]  /*0e20*/  IMAD.WIDE R12, R15, 0x8, R12 ;  /* 0x000000080f0c7825 */ /* 0x001fca00078e020c */
[----:B------:R-:W2:Y:S01]  /*0e30*/  LDG.E.64 R40, desc[UR14][R12.64] ;  /* 0x0000000e0c287981 */ /* 0x000ea2000c1e1b00 */
[----:B------:R-:W-:-:S04]  /*0e40*/  IMAD.WIDE R10, R15, 0x8, R10 ;  /* 0x000000080f0a7825 */ /* 0x000fc800078e020a */
[----:B------:R-:W-:Y:S01]  /*0e50*/  IMAD.WIDE R8, R15, 0x8, R8 ;  /* 0x000000080f087825 */ /* 0x000fe200078e0208 */
[----:B--2---:R-:W-:-:S07]  /*0e60*/  DMUL R40, R40, R28 ;  /* 0x0000001c28287228 */ /* 0x004fce0000000000 */
[----:B------:R-:W-:Y:S04]  /*0e70*/  STG.E.64 desc[UR14][R10.64], R40 ;  /* 0x000000280a007986 */ /* 0x000fe8000c101b0e */
[----:B------:R0:W2:Y:S04]  /*0e80*/  LDG.E.64 R36, desc[UR14][R30.64] ;  /* 0x0000000e1e247981 */ /* 0x0000a8000c1e1b00 */
[----:B------:R-:W2:Y:S04]  /*0e90*/  LDG.E.64 R38, desc[UR14][R8.64] ;  /* 0x0000000e08267981 */ /* 0x000ea8000c1e1b00 */
[----:B------:R-:W2:Y:S01]  /*0ea0*/  LDG.E.64 R34, desc[UR14][R32.64] ;  /* 0x0000000e20227981 */ /* 0x000ea2000c1e1b00 */
[----:B------:R-:W-:-:S04]  /*0eb0*/  IMAD.WIDE R16, R15, 0x8, R16 ;  /* 0x000000080f107825 */ /* 0x000fc800078e0210 */
[----:B0-----:R-:W-:-:S04]  /*0ec0*/  IMAD.WIDE R30, R15, 0x8, R30 ;  /* 0x000000080f1e7825 */ /* 0x001fc800078e021e */
[----:B------:R-:W-:Y:S01]  /*0ed0*/  IMAD.WIDE R14, R15, 0x8, R32 ;  /* 0x000000080f0e7825 */ /* 0x000fe200078e0220 */
[----:B--2---:R-:W-:-:S08]  /*0ee0*/  DFMA R34, -R36, R34, R38 ;  /* 0x000000222422722b */ /* 0x004fd00000000126 */
[----:B------:R-:W-:-:S07]  /*0ef0*/  DMUL R28, R34, R28 ;  /* 0x0000001c221c7228 */ /* 0x000fce0000000000 */
[----:B------:R0:W-:Y:S04]  /*0f00*/  STG.E.64 desc[UR14][R30.64], R28 ;  /* 0x0000001c1e007986 */ /* 0x0001e8000c101b0e */
[----:B------:R-:W0:Y:S04]  /*0f10*/  LDG.E.64 R38, desc[UR14][R16.64] ;  /* 0x0000000e10267981 */ /* 0x000e28000c1e1b00 */
[----:B------:R-:W0:Y:S04]  /*0f20*/  LDG.E.64 R36, desc[UR14][R10.64] ;  /* 0x0000000e0a247981 */ /* 0x000e28000c1e1b00 */
[----:B------:R-:W0:Y:S01]  /*0f30*/  LDG.E.64 R34, desc[UR14][R14.64] ;  /* 0x0000000e0e227981 */ /* 0x000e22000c1e1b00 */
[----:B------:R-:W-:Y:S01]  /*0f40*/  BSSY.RECONVERGENT B0, `(.L_x_61) ;  /* 0x0000011000007945 */ /* 0x000fe20003800200 */
[----:B0-----:R-:W-:-:S06]  /*0f50*/  DFMA R28, -R36, R34, R38 ;  /* 0x00000022241c722b */ /* 0x001fcc0000000126 */
[----:B------:R-:W0:Y:S04]  /*0f60*/  MUFU.RCP64H R33, R29 ;  /* 0x0000001d00217308 */ /* 0x000e280000001800 */
[----:B------:R-:W-:-:S04]  /*0f70*/  IADD3 R32, PT, PT, R29, 0x300402, RZ ;  /* 0x003004021d207810 */ /* 0x000fc80007ffe0ff */
[----:B------:R-:W-:Y:S02]  /*0f80*/  FSETP.GEU.AND P0, PT, |R32|, 5.8789094863358348022e-39, PT ;  /* 0x004004022000780b */ /* 0x000fe40003f0e200 */
[----:B0-----:R-:W-:-:S08]  /*0f90*/  DFMA R34, -R28, R32, 1 ;  /* 0x3ff000001c22742b */ /* 0x001fd00000000120 */
[----:B------:R-:W-:-:S08]  /*0fa0*/  DFMA R34, R34, R34, R34 ;  /* 0x000000222222722b */ /* 0x000fd00000000022 */
[----:B------:R-:W-:-:S08]  /*0fb0*/  DFMA R34, R32, R34, R32 ;  /* 0x000000222022722b */ /* 0x000fd00000000020 */
[----:B------:R-:W-:-:S08]  /*0fc0*/  DFMA R32, -R28, R34, 1 ;  /* 0x3ff000001c20742b */ /* 0x000fd00000000122 */
[----:B------:R-:W-:Y:S01]  /*0fd0*/  DFMA R32, R34, R32, R34 ;  /* 0x000000202220722b */ /* 0x000fe20000000022 */
[----:B------:R-:W-:Y:S10]  /*0fe0*/  @P0 BRA `(.L_x_62) ;  /* 0x0000000000180947 */ /* 0x000ff40003800000 */
[----:B------:R-:W-:Y:S02]  /*0ff0*/  LOP3.LUT R0, R29, 0x7fffffff, RZ, 0xc0, !PT ;  /* 0x7fffffff1d007812 */ /* 0x000fe400078ec0ff */
[----:B------:R-:W-:Y:S02]  /*1000*/  MOV R34, 0x1030 ;  /* 0x0000103000227802 */ /* 0x000fe40000000f00 */
[----:B------:R-:W-:-:S07]  /*1010*/  IADD3 R0, PT, PT, R0, -0x100000, RZ ;  /* 0xfff0000000007810 */ /* 0x000fce0007ffe0ff */
[----:B------:R-:W-:Y:S05]  /*1020*/  CALL.REL.NOINC `($__internal_2_$__cuda_sm20_dblrcp_rn_slowpath_v3) ;  /* 0x0000001800107944 */ /* 0x000fea0003c00000 */
[----:B------:R-:W-:Y:S01]  /*1030*/  IMAD.MOV.U32 R32, RZ, RZ, R28 ;  /* 0x000000ffff207224 */ /* 0x000fe200078e001c */
[----:B------:R-:W-:-:S07]  /*1040*/  MOV R33, R29 ;  /* 0x0000001d00217202 */ /* 0x000fce0000000f00 */
.L_x_62:
[----:B------:R-:W-:Y:S05]  /*1050*/  BSYNC.RECONVERGENT B0 ;  /* 0x0000000000007941 */ /* 0x000fea0003800200 */
.L_x_61:
[----:B------:R-:W0:Y:S02]  /*1060*/  LDC R29, c[0x0][0x3c0] ;  /* 0x0000f000ff1d7b82 */ /* 0x000e240000000800 */
[----:B0-----:R-:W-:-:S05]  /*1070*/  IMAD.WIDE R12, R29, 0x8, R12 ;  /* 0x000000081d0c7825 */ /* 0x001fca00078e020c */
        /* <DEDUP_REMOVED lines=8> */
[----:B--2---:R-:W-:Y:S01]  /*1100*/  DFMA R34, -R36, R34, R38 ;  /* 0x000000222422722b */ /* 0x004fe20000000126 */
[----:B------:R-:W-:-:S04]  /*1110*/  IMAD.WIDE R38, R29, 0x8, R16 ;  /* 0x000000081d267825 */ /* 0x000fc800078e0210 */
[----:B------:R-:W-:-:S03]  /*1120*/  IMAD.WIDE R16, R29, 0x8, R14 ;  /* 0x000000081d107825 */ /* 0x000fc600078e020e */
[----:B------:R-:W-:Y:S01]  /*1130*/  DMUL R34, R34, R32 ;  /* 0x0000002022227228 */ /* 0x000fe20000000000 */
[----:B------:R-:W-:-:S06]  /*1140*/  IMAD.WIDE R32, R29, 0x8, R30 ;  /* 0x000000081d207825 */ /* 0x000fcc00078e021e */
[----:B------:R0:W-:Y:S04]  /*1150*/  STG.E.64 desc[UR14][R32.64], R34 ;  /* 0x0000002220007986 */ /* 0x0001e8000c101b0e */
[----:B------:R-:W2:Y:S04]  /*1160*/  LDG.E.64 R38, desc[UR14][R38.64] ;  /* 0x0000000e26267981 */ /* 0x000ea8000c1e1b00 */
[----:B------:R-:W2:Y:S04]  /*1170*/  LDG.E.64 R28, desc[UR14][R10.64] ;  /* 0x0000000e0a1c7981 */ /* 0x000ea8000c1e1b00 */
[----:B------:R-:W2:Y:S01]  /*1180*/  LDG.E.64 R30, desc[UR14][R16.64] ;  /* 0x0000000e101e7981 */ /* 0x000ea2000c1e1b00 */
[----:B------:R-:W-:Y:S01]  /*1190*/  BSSY.RECONVERGENT B0, `(.L_x_63) ;  /* 0x0000011000007945 */ /* 0x000fe20003800200 */
[----:B--2---:R-:W-:-:S06]  /*11a0*/  DFMA R28, -R28, R30, R38 ;  /* 0x0000001e1c1c722b */ /* 0x004fcc0000000126 */
[----:B------:R-:W1:Y:S04]  /*11b0*/  MUFU.RCP64H R37, R29 ;  /* 0x0000001d00257308 */ /* 0x000e680000001800 */
[----:B------:R-:W-:-:S04]  /*11c0*/  IADD3 R36, PT, PT, R29, 0x300402, RZ ;  /* 0x003004021d247810 */ /* 0x000fc80007ffe0ff */
[----:B------:R-:W-:Y:S02]  /*11d0*/  FSETP.GEU.AND P0, PT, |R36|, 5.8789094863358348022e-39, PT ;  /* 0x004004022400780b */ /* 0x000fe40003f0e200 */
        /* <DEDUP_REMOVED lines=9> */
[----:B------:R-:W-:Y:S05]  /*1270*/  CALL.REL.NOINC `($__internal_2_$__cuda_sm20_dblrcp_rn_slowpath_v3) ;  /* 0x00000014007c7944 */ /* 0x000fea0003c00000 */
[----:B------:R-:W-:Y:S02]  /*1280*/  MOV R14, R28 ;  /* 0x0000001c000e7202 */ /* 0x000fe40000000f00 */
[----:B------:R-:W-:-:S07]  /*1290*/  MOV R15, R29 ;  /* 0x0000001d000f7202 */ /* 0x000fce0000000f00 */
.L_x_64:
[----:B------:R-:W-:Y:S05]  /*12a0*/  BSYNC.RECONVERGENT B0 ;  /* 0x0000000000007941 */ /* 0x000fea0003800200 */
.L_x_63:
        /* <DEDUP_REMOVED lines=10> */
[----:B------:R-:W-:Y:S01]  /*1350*/  VIADD R4, R4, 0x4 ;  /* 0x0000000404047836 */ /* 0x000fe20000000000 */
[C---:B------:R-:W-:Y:S01]  /*1360*/  LEA R2, R29.reuse, R2, 0x2 ;  /* 0x000000021d027211 */ /* 0x040fe200078e10ff */
[C---:B------:R-:W-:Y:S01]  /*1370*/  IMAD R3, R29.reuse, 0x4, R3 ;  /* 0x000000041d037824 */ /* 0x040fe200078e0203 */
[----:B------:R-:W-:-:S02]  /*1380*/  LEA R6, R29, R6, 0x2 ;  /* 0x000000061d067211 */ /* 0x000fc400078e10ff */
[----:B------:R-:W-:Y:S02]  /*1390*/  ISETP.NE.AND P0, PT, R4, RZ, PT ;  /* 0x000000ff0400720c */ /* 0x000fe40003f05270 */
[----:B------:R-:W-:Y:S01]  /*13a0*/  IADD3 R5, PT, PT, R5, 0x4, RZ ;  /* 0x0000000405057810 */ /* 0x000fe20007ffe0ff */
[----:B--2---:R-:W-:-:S08]  /*13b0*/  DFMA R34, -R34, R16, R8 ;  /* 0x000000102222722b */ /* 0x004fd00000000108 */
[----:B------:R-:W-:Y:S01]  /*13c0*/  DMUL R34, R34, R14 ;  /* 0x0000000e22227228 */ /* 0x000fe20000000000 */
[----:B------:R-:W-:-:S06]  /*13d0*/  IMAD.WIDE R14, R29, 0x8, R32 ;  /* 0x000000081d0e7825 */ /* 0x000fcc00078e0220 */
[----:B------:R0:W-:Y:S01]  /*13e0*/  STG.E.64 desc[UR14][R14.64], R34 ;  /* 0x000000220e007986 */ /* 0x0001e2000c101b0e */
[----:B------:R-:W-:Y:S05]  /*13f0*/  @P0 BRA `(.L_x_65) ;  /* 0xfffffff400880947 */ /* 0x000fea000383ffff */
[----:B------:R-:W-:-:S07]  /*1400*/  IADD3 R5, PT, PT, R5, 0x1, RZ ;  /* 0x0000000105057810 */ /* 0x000fce0007ffe0ff */
.L_x_56:
[----:B------:R-:W1:Y:S02]  /*1410*/  LDCU UR4, c[0x0][0x3bc] ;  /* 0x00007780ff0477ac */ /* 0x000e640008000800 */
[----:B-1----:R-:W-:-:S04]  /*1420*/  UIADD3 UR4, UPT, UPT, UR4, -0x1, URZ ;  /* 0xffffffff04047890 */ /* 0x002fc8000fffe0ff */
[----:B------:R-:W-:-:S09]  /*1430*/  ULOP3.LUT UP0, URZ, UR4, 0x3, URZ, 0xc0, !UPT ;  /* 0x0000000304ff7892 */ /* 0x000fd2000f80c0ff */
[----:B------:R-:W-:Y:S05]  /*1440*/  BRA.U !UP0, `(.L_x_66) ;  /* 0x0000000908087547 */ /* 0x000fea000b800000 */
[----:B------:R-:W-:-:S09]  /*1450*/  UISETP.NE.AND UP0, UPT, UR7, URZ, UPT ;  /* 0x000000ff0700728c */ /* 0x000fd2000bf05270 */
[----:B------:R-:W-:Y:S05]  /*1460*/  BRA.U !UP0, `(.L_x_67) ;  /* 0x0000000508487547 */ /* 0x000fea000b800000 */
[----:B------:R-:W1:Y:S01]  /*1470*/  LDCU UR4, c[0x0][0x3c0] ;  /* 0x00007800ff0477ac */ /* 0x000e620008000800 */
[----:B0-----:R-:W0:Y:S01]  /*1480*/  LDC.64 R14, c[0x0][0x380] ;  /* 0x0000e000ff0e7b82 */ /* 0x001e220000000a00 */
[----:B-1----:R-:W-:-:S04]  /*1490*/  IMAD R3, R5, UR4, RZ ;  /* 0x0000000405037c24 */ /* 0x002fc8000f8e02ff */
[C---:B------:R-:W-:Y:S01]  /*14a0*/  VIADD R9, R3.reuse, -UR4 ;  /* 0x8000000403097c36 */ /* 0x040fe20008000000 */
[C---:B------:R-:W-:Y:S01]  /*14b0*/  IADD3 R13, PT, PT, R3.reuse, R7, RZ ;  /* 0x00000007030d7210 */ /* 0x040fe20007ffe0ff */
[----:B------:R-:W-:-:S04]  /*14c0*/  IMAD.WIDE R16, R3, 0x8, R26 ;  /* 0x0000000803107825 */ /* 0x000fc800078e021a */
[----:B------:R-:W-:-:S04]  /*14d0*/  IMAD.WIDE R10, R9, 0x8, R22 ;  /* 0x00000008090a7825 */ /* 0x000fc800078e0216 */
[----:B0-----:R-:W-:Y:S01]  /*14e0*/  IMAD.WIDE R14, R13, 0x8, R14 ;  /* 0x000000080d0e7825 */ /* 0x001fe200078e020e */
[----:B------:R-:W2:Y:S04]  /*14f0*/  LDG.E.64 R28, desc[UR14][R10.64] ;  /* 0x0000000e0a1c7981 */ /* 0x000ea8000c1e1b00 */
[----:B------:R-:W2:Y:S04]  /*1500*/  LDG.E.64 R12, desc[UR14][R16.64] ;  /* 0x0000000e100c7981 */ /* 0x000ea8000c1e1b00 */
[----:B----4-:R-:W2:Y:S01]  /*1510*/  LDG.E.64 R30, desc[UR14][R14.64] ;  /* 0x0000000e0e1e7981 */ /* 0x010ea2000c1e1b00 */
        /* <DEDUP_REMOVED lines=8> */
[----:B------:R-:W-:-:S08]  /*15a0*/  DFMA R32, -R12, R30, 1 ;  /* 0x3ff000000c20742b */ /* 0x000fd0000000011e */
        /* <DEDUP_REMOVED lines=8> */
.L_x_69:
[----:B------:R-:W-:Y:S05]  /*1630*/  BSYNC.RECONVERGENT B0 ;  /* 0x0000000000007941 */ /* 0x000fea0003800200 */
.L_x_68:
[----:B------:R-:W-:Y:S01]  /*1640*/  IMAD.WIDE R12, R3, 0x8, R24 ;  /* 0x00000008030c7825 */ /* 0x000fe200078e0218 */
[----:B------:R-:W0:Y:S04]  /*1650*/  LDC R33, c[0x0][0x3c0] ;  /* 0x0000f000ff217b82 */ /* 0x000e280000000800 */
[----:B------:R-:W2:Y:S01]  /*1660*/  LDG.E.64 R30, desc[UR14][R12.64] ;  /* 0x0000000e0c1e7981 */ /* 0x000ea2000c1e1b00 */
[----:B------:R-:W-:-:S04]  /*1670*/  IMAD.WIDE R34, R9, 0x8, R18 ;  /* 0x0000000809227825 */ /* 0x000fc800078e0212 */
[----:B------:R-:W-:-:S04]  /*1680*/  IMAD.WIDE R8, R3, 0x8, R20 ;  /* 0x0000000803087825 */ /* 0x000fc800078e0214 */
[----:B0-----:R-:W-:Y:S01]  /*1690*/  IMAD.WIDE R10, R33, 0x8, R10 ;  /* 0x00000008210a7825 */ /* 0x001fe200078e020a */
        /* <DEDUP_REMOVED lines=12> */
[----:B0-----:R-:W2:Y:S04]  /*1760*/  LDG.E.64 R30, desc[UR14][R10.64] ;  /* 0x0000000e0a1e7981 */ /* 0x001ea8000c1e1b00 */
        /* <DEDUP_REMOVED lines=13> */
[----:B------:R-:W-:Y:S02]  /*1840*/  MOV R34, 0x1870 ;  /* 0x0000187000227802 */ /* 0x000fe40000000f00 */
[----:B------:R-:W-:-:S07]  /*1850*/  IADD3 R0, PT, PT, R0, -0x100000, RZ ;  /* 0xfff0000000007810 */ /* 0x000fce0007ffe0ff */
[----:B------:R-:W-:Y:S05]  /*1860*/  CALL.REL.NOINC `($__internal_2_$__cuda_sm20_dblrcp_rn_slowpath_v3) ;  /* 0x0000001000007944 */ /* 0x000fea0003c00000 */
[----:B------:R-:W-:Y:S01]  /*1870*/  MOV R14, R28 ;  /* 0x0000001c000e7202 */ /* 0x000fe20000000f00 */
[----:B------:R-:W-:-:S07]  /*1880*/  IMAD.MOV.U32 R15, RZ, RZ, R29 ;  /* 0x000000ffff0f7224 */ /* 0x000fce00078e001d */
.L_x_71:
[----:B------:R-:W-:Y:S05]  /*1890*/  BSYNC.RECONVERGENT B0 ;  /* 0x0000000000007941 */ /* 0x000fea0003800200 */
.L_x_70:
[----:B------:R-:W0:Y:S02]  /*18a0*/  LDC R29, c[0x0][0x3c0] ;  /* 0x0000f000ff1d7b82 */ /* 0x000e240000000800 */
[----:B0-----:R-:W-:-:S06]  /*18b0*/  IMAD.WIDE R12, R29, 0x8, R12 ;  /* 0x000000081d0c7825 */ /* 0x001fcc00078e020c */
        /* <DEDUP_REMOVED lines=8> */
[----:B------:R-:W-:Y:S01]  /*1940*/  IADD3 R5, PT, PT, R5, 0x2, RZ ;  /* 0x0000000205057810 */ /* 0x000fe20007ffe0ff */
[----:B--2---:R-:W-:-:S08]  /*1950*/  DFMA R32, -R32, R16, R8 ;  /* 0x000000102020722b */ /* 0x004fd00000000108 */
[----:B------:R-:W-:Y:S01]  /*1960*/  DMUL R32, R32, R14 ;  /* 0x0000000e20207228 */ /* 0x000fe20000000000 */
[----:B------:R-:W-:-:S06]  /*1970*/  IMAD.WIDE R14, R29, 0x8, R2 ;  /* 0x000000081d0e7825 */ /* 0x000fcc00078e0202 */
[----:B------:R1:W-:Y:S04]  /*1980*/  STG.E.64 desc[UR14][R14.64], R32 ;  /* 0x000000200e007986 */ /* 0x0003e8000c101b0e */
.L_x_67:
[----:B------:R-:W-:-:S09]  /*1990*/  UISETP.NE.AND UP0, UPT, UR9, URZ, UPT ;  /* 0x000000ff0900728c */ /* 0x000fd2000bf05270 */
[----:B------:R-:W-:Y:S05]  /*19a0*/  BRA.U !UP0, `(.L_x_66) ;  /* 0x0000000108b07547 */ /* 0x000fea000b800000 */
[----:B------:R-:W2:Y:S01]  /*19b0*/  LDCU UR4, c[0x0][0x3c0] ;  /* 0x00007800ff0477ac */ /* 0x000ea20008000800 */
[----:B------:R-:W3:Y:S01]  /*19c0*/  LDC.64 R8, c[0x0][0x380] ;  /* 0x0000e000ff087b82 */ /* 0x000ee20000000a00 */
[----:B--2---:R-:W-:-:S04]  /*19d0*/  IMAD R5, R5, UR4, RZ ;  /* 0x0000000405057c24 */ /* 0x004fc8000f8e02ff */
[C---:B0-----:R-:W-:Y:S01]  /*19e0*/  IMAD.IADD R13, R5.reuse, 0x1, R7 ;  /* 0x00000001050d7824 */ /* 0x041fe200078e0207 */
[C---:B------:R-:W-:Y:S01]  /*19f0*/  IADD3 R3, PT, PT, R5.reuse, -UR4, RZ ;  /* 0x8000000405037c10 */ /* 0x040fe2000fffe0ff */
[----:B------:R-:W-:-:S04]  /*1a00*/  IMAD.WIDE R26, R5, 0x8, R26 ;  /* 0x00000008051a7825 */ /* 0x000fc800078e021a */
[----:B-1----:R-:W-:Y:S02]  /*1a10*/  IMAD.WIDE R10, R3, 0x8, R22 ;  /* 0x00000008030a7825 */ /* 0x002fe400078e0216 */
[----:B------:R-:W2:Y:S02]  /*1a20*/  LDG.E.64 R26, desc[UR14][R26.64] ;  /* 0x0000000e1a1a7981 */ /* 0x000ea4000c1e1b00 */
[----:B---3--:R-:W-:Y:S02]  /*1a30*/  IMAD.WIDE R8, R13, 0x8, R8 ;  /* 0x000000080d087825 */ /* 0x008fe400078e0208 */
[----:B------:R-:W2:Y:S04]  /*1a40*/  LDG.E.64 R12, desc[UR14][R10.64] ;  /* 0x0000000e0a0c7981 */ /* 0x000ea8000c1e1b00 */
        /* <DEDUP_REMOVED lines=17> */
[----:B----4-:R-:W-:Y:S05]  /*1b60*/  CALL.REL.NOINC `($__internal_2_$__cuda_sm20_dblrcp_rn_slowpath_v3) ;  /* 0x0000000c00407944 */ /* 0x010fea0003c00000 */
.L_x_73:
[----:B------:R-:W-:Y:S05]  /*1b70*/  BSYNC.RECONVERGENT B0 ;  /* 0x0000000000007941 */ /* 0x000fea0003800200 */
.L_x_72:
[C---:B------:R-:W-:Y:S01]  /*1b80*/  IMAD.WIDE R24, R5.reuse, 0x8, R24 ;  /* 0x0000000805187825 */ /* 0x040fe200078e0218 */
[----:B------:R-:W0:Y:S05]  /*1b90*/  LDC R15, c[0x0][0x3c0] ;  /* 0x0000f000ff0f7b82 */ /* 0x000e2a0000000800 */
[----:B------:R-:W2:Y:S01]  /*1ba0*/  LDG.E.64 R24, desc[UR14][R24.64] ;  /* 0x0000000e18187981 */ /* 0x000ea2000c1e1b00 */
[----:B------:R-:W-:-:S04]  /*1bb0*/  IMAD.WIDE R20, R5, 0x8, R20 ;  /* 0x0000000805147825 */ /* 0x000fc800078e0214 */
[----:B------:R-:W-:-:S04]  /*1bc0*/  IMAD.WIDE R2, R3, 0x8, R18 ;  /* 0x0000000803027825 */ /* 0x000fc800078e0212 */
[----:B0-----:R-:W-:Y:S01]  /*1bd0*/  IMAD.WIDE R10, R15, 0x8, R10 ;  /* 0x000000080f0a7825 */ /* 0x001fe200078e020a */
[----:B--2---:R-:W-:-:S07]  /*1be0*/  DMUL R12, R24, R28 ;  /* 0x0000001c180c7228 */ /* 0x004fce0000000000 */
[----:B------:R2:W-:Y:S04]  /*1bf0*/  STG.E.64 desc[UR14][R10.64], R12 ;  /* 0x0000000c0a007986 */ /* 0x0005e8000c101b0e */
[----:B------:R-:W3:Y:S04]  /*1c00*/  LDG.E.64 R20, desc[UR14][R20.64] ;  /* 0x0000000e14147981 */ /* 0x000ee8000c1e1b00 */
[----:B------:R-:W3:Y:S04]  /*1c10*/  LDG.E.64 R8, desc[UR14][R8.64] ;  /* 0x0000000e08087981 */ /* 0x000ee8000c1e1b00 */
[----:B------:R-:W3:Y:S01]  /*1c20*/  LDG.E.64 R4, desc[UR14][R2.64] ;  /* 0x0000000e02047981 */ /* 0x000ee2000c1e1b00 */
[----:B------:R-:W-:Y:S01]  /*1c30*/  IMAD.WIDE R14, R15, 0x8, R2 ;  /* 0x000000080f0e7825 */ /* 0x000fe200078e0202 */
[----:B---3--:R-:W-:-:S08]  /*1c40*/  DFMA R4, -R4, R8, R20 ;  /* 0x000000080404722b */ /* 0x008fd00000000114 */
[----:B------:R-:W-:-:S07]  /*1c50*/  DMUL R4, R4, R28 ;  /* 0x0000001c04047228 */ /* 0x000fce0000000000 */
[----:B------:R2:W-:Y:S04]  /*1c60*/  STG.E.64 desc[UR14][R14.64], R4 ;  /* 0x000000040e007986 */ /* 0x0005e8000c101b0e */
.L_x_66:
[----:B--2---:R-:W-:Y:S01]  /*1c70*/  MOV R5, UR5 ;  /* 0x0000000500057c02 */ /* 0x004fe20008000f00 */
[----:B0-----:R-:W0:Y:S01]  /*1c80*/  LDC.64 R2, c[0x0][0x3a0] ;  /* 0x0000e800ff027b82 */ /* 0x001e220000000a00 */
[----:B------:R-:W2:Y:S03]  /*1c90*/  LDCU UR4, c[0x0][0x3bc] ;  /* 0x00007780ff0477ac */ /* 0x000ea60008000800 */
[----:B------:R-:W-:-:S06]  /*1ca0*/  IMAD.WIDE R4, R5, 0x8, R18 ;  /* 0x0000000805047825 */ /* 0x000fcc00078e0212 */
[----:B------:R-:W3:Y:S01]  /*1cb0*/  LDG.E.64 R4, desc[UR14][R4.64] ;  /* 0x0000000e04047981 */ /* 0x000ee2000c1e1b00 */
[----:B------:R-:W-:Y:S01]  /*1cc0*/  VIADD R9, R7, UR5 ;  /* 0x0000000507097c36 */ /* 0x000fe20008000000 */
[----:B------:R-:W-:Y:S02]  /*1cd0*/  UISETP.GE.U32.AND UP1, UPT, UR11, 0x7, UPT ;  /* 0x000000070b00788c */ /* 0x000fe4000bf26070 */
[----:B------:R-:W-:Y:S01]  /*1ce0*/  MOV R0, UR11 ;  /* 0x0000000b00007c02 */ /* 0x000fe20008000f00 */
[----:B--2---:R-:W-:-:S04]  /*1cf0*/  UIADD3 UR4, UPT, UPT, UR4, -0x1, URZ ;  /* 0xffffffff04047890 */ /* 0x004fc8000fffe0ff */
[----:B------:R-:W-:Y:S01]  /*1d00*/  ULOP3.LUT UP0, URZ, UR4, 0x7, URZ, 0xc0, !UPT ;  /* 0x0000000704ff7892 */ /* 0x000fe2000f80c0ff */
[----:B0-----:R-:W-:-:S05]  /*1d10*/  IMAD.WIDE R8, R9, 0x8, R2 ;  /* 0x0000000809087825 */ /* 0x001fca00078e0202 */
[----:B---3--:R0:W-:Y:S01]  /*1d20*/  STG.E.64 desc[UR14][R8.64], R4 ;  /* 0x0000000408007986 */ /* 0x0081e2000c101b0e */
[----:B------:R-:W-:Y:S05]  /*1d30*/  BRA.U !UP1, `(.L_x_74) ;  /* 0x0000000509507547 */ /* 0x000fea000b800000 */
[----:B------:R-:W-:Y:S01]  /*1d40*/  MOV R0, UR11 ;  /* 0x0000000b00007c02 */ /* 0x000fe20008000f00 */
[----:B------:R-:W2:Y:S01]  /*1d50*/  LDCU UR16, c[0x0][0x3c0] ;  /* 0x00007800ff1077ac */ /* 0x000ea20008000800 */
[----:B------:R-:W-:-:S05]  /*1d60*/  UMOV UR4, URZ ;  /* 0x000000ff00047c82 */ /* 0x000fca0008000000 */
.L_x_75:
[----:B--23--:R-:W-:-:S04]  /*1d70*/  IMAD R13, R0, UR16, RZ ;  /* 0x00000010000d7c24 */ /* 0x00cfc8000f8e02ff */
[C---:B-1----:R-:W-:Y:S02]  /*1d80*/  IMAD.IADD R15, R13.reuse, 0x1, R7 ;  /* 0x000000010d0f7824 */ /* 0x042fe400078e0207 */
[----:B0-----:R-:W-:-:S03]  /*1d90*/  IMAD.WIDE R4, R13, 0x8, R18 ;  /* 0x000000080d047825 */ /* 0x001fc600078e0212 */
[----:B------:R-:W-:Y:S01]  /*1da0*/  IADD3 R11, PT, PT, R15, UR16, RZ ;  /* 0x000000100f0b7c10 */ /* 0x000fe2000fffe0ff */
[----:B------:R-:W-:Y:S02]  /*1db0*/  IMAD.WIDE R8, R13, 0x8, R22 ;  /* 0x000000080d087825 */ /* 0x000fe400078e0216 */
[----:B------:R-:W2:Y:S02]  /*1dc0*/  LDG.E.64 R4, desc[UR14][R4.64] ;  /* 0x0000000e04047981 */ /* 0x000ea4000c1e1b00 */
[----:B------:R-:W-:Y:S02]  /*1dd0*/  IMAD.WIDE R10, R11, 0x8, R2 ;  /* 0x000000080b0a7825 */ /* 0x000fe400078e0202 */
[----:B------:R-:W2:Y:S04]  /*1de0*/  LDG.E.64 R8, desc[UR14][R8.64] ;  /* 0x0000000e08087981 */ /* 0x000ea8000c1e1b00 */
[----:B------:R-:W2:Y:S01]  /*1df0*/  LDG.E.64 R10, desc[UR14][R10.64] ;  /* 0x0000000e0a0a7981 */ /* 0x000ea2000c1e1b00 */
[----:B------:R-:W-:Y:S01]  /*1e00*/  VIADD R13, R13, UR16 ;  /* 0x000000100d0d7c36 */ /* 0x000fe20008000000 */
[----:B------:R-:W-:-:S04]  /*1e10*/  IADD3 R6, PT, PT, RZ, -UR16, RZ ;  /* 0x80000010ff067c10 */ /* 0x000fc8000fffe0ff */
[----:B------:R-:W-:Y:S01]  /*1e20*/  LEA R25, R6, R13, 0x1 ;  /* 0x0000000d06197211 */ /* 0x000fe200078e08ff */
[----:B------:R-:W-:-:S04]  /*1e30*/  IMAD.WIDE R14, R15, 0x8, R2 ;  /* 0x000000080f0e7825 */ /* 0x000fc800078e0202 */
[----:B------:R-:W-:-:S04]  /*1e40*/  IMAD.WIDE R16, R25, 0x8, R18 ;  /* 0x0000000819107825 */ /* 0x000fc800078e0212 */
[----:B------:R-:W-:Y:S01]  /*1e50*/  IMAD.WIDE R20, R25, 0x8, R22 ;  /* 0x0000000819147825 */ /* 0x000fe200078e0216 */
[----:B--2---:R-:W-:-:S07]  /*1e60*/  DFMA R12, -R8, R10, R4 ;  /* 0x0000000a080c722b */ /* 0x004fce0000000104 */
[----:B------:R0:W-:Y:S04]  /*1e70*/  STG.E.64 desc[UR14][R14.64], R12 ;  /* 0x0000000c0e007986 */ /* 0x0001e8000c101b0e */
[----:B------:R-:W2:Y:S04]  /*1e80*/  LDG.E.64 R16, desc[UR14][R16.64] ;  /* 0x0000000e10107981 */ /* 0x000ea8000c1e1b00 */
[----:B------:R-:W2:Y:S01]  /*1e90*/  LDG.E.64 R20, desc[UR14][R20.64] ;  /* 0x0000000e14147981 */ /* 0x000ea2000c1e1b00 */
[C---:B------:R-:W-:Y:S01]  /*1ea0*/  IADD3 R9, PT, PT, R25.reuse, R7, RZ ;  /* 0x0000000719097210 */ /* 0x040fe20007ffe0ff */
[----:B------:R-:W-:-:S04]  /*1eb0*/  VIADD R27, R25, -UR16 ;  /* 0x80000010191b7c36 */ /* 0x000fc80008000000 */
[----:B------:R-:W-:-:S04]  /*1ec0*/  IMAD.WIDE R8, R9, 0x8, R2 ;  /* 0x0000000809087825 */ /* 0x000fc800078e0202 */
[----:B------:R-:W-:-:S04]  /*1ed0*/  IMAD.WIDE R10, R27, 0x8, R18 ;  /* 0x000000081b0a7825 */ /* 0x000fc800078e0212 */
[----:B------:R-:W-:Y:S01]  /*1ee0*/  IMAD.WIDE R24, R27, 0x8, R22 ;  /* 0x000000081b187825 */ /* 0x000fe200078e0216 */
[----:B--2---:R-:W-:-:S07]  /*1ef0*/  DFMA R4, R12, -R20, R16 ;  /* 0x800000140c04722b */ /* 0x004fce0000000010 */
[----:B------:R1:W-:Y:S04]  /*1f00*/  STG.E.64 desc[UR14][R8.64], R4 ;  /* 0x0000000408007986 */ /* 0x0003e8000c101b0e */
[----:B------:R-:W2:Y:S04]  /*1f10*/  LDG.E.64 R10, desc[UR14][R10.64] ;  /* 0x0000000e0a0a7981 */ /* 0x000ea8000c1e1b00 */
[----:B------:R-:W2:Y:S01]  /*1f20*/  LDG.E.64 R24, desc[UR14][R24.64] ;  /* 0x0000000e18187981 */ /* 0x000ea2000c1e1b00 */
[C---:B0-----:R-:W-:Y:S02]  /*1f30*/  IADD3 R15, PT, PT, R27.reuse, R7, RZ ;  /* 0x000000071b0f7210 */ /* 0x041fe40007ffe0ff */
[----:B------:R-:W-:-:S03]  /*1f40*/  IADD3 R27, PT, PT, R27, -UR16, RZ ;  /* 0x800000101b1b7c10 */ /* 0x000fc6000fffe0ff */
[----:B------:R-:W-:-:S04]  /*1f50*/  IMAD.WIDE R14, R15, 0x8, R2 ;  /* 0x000000080f0e7825 */ /* 0x000fc800078e0202 */
[----:B------:R-:W-:-:S04]  /*1f60*/  IMAD.WIDE R16, R27, 0x8, R18 ;  /* 0x000000081b107825 */ /* 0x000fc800078e0212 */
[----:B------:R-:W-:Y:S01]  /*1f70*/  IMAD.WIDE R20, R27, 0x8, R22 ;  /* 0x000000081b147825 */ /* 0x000fe200078e0216 */
[----:B--2---:R-:W-:-:S07]  /*1f80*/  DFMA R12, R4, -R24, R10 ;  /* 0x80000018040c722b */ /* 0x004fce000000000a */
[----:B------:R0:W-:Y:S04]  /*1f90*/  STG.E.64 desc[UR14][R14.64], R12 ;  /* 0x0000000c0e007986 */ /* 0x0001e8000c101b0e */
[----:B------:R-:W2:Y:S04]  /*1fa0*/  LDG.E.64 R16, desc[UR14][R16.64] ;  /* 0x0000000e10107981 */ /* 0x000ea8000c1e1b00 */
[----:B------:R-:W2:Y:S01]  /*1fb0*/  LDG.E.64 R20, desc[UR14][R20.64] ;  /* 0x0000000e14147981 */ /* 0x000ea2000c1e1b00 */
[C---:B-1----:R-:W-:Y:S01]  /*1fc0*/  IMAD.IADD R9, R27.reuse, 0x1, R7 ;  /* 0x000000011b097824 */ /* 0x042fe200078e0207 */
        /* <DEDUP_REMOVED lines=8> */
[C---:B0-----:R-:W-:Y:S01]  /*2050*/  IADD3 R15, PT, PT, R27.reuse, R7, RZ ;  /* 0x000000071b0f7210 */ /* 0x041fe20007ffe0ff */
        /* <DEDUP_REMOVED lines=8> */
[C---:B-1----:R-:W-:Y:S02]  /*20e0*/  IADD3 R9, PT, PT, R27.reuse, R7, RZ ;  /* 0x000000071b097210 */ /* 0x042fe40007ffe0ff */
        /* <DEDUP_REMOVED lines=8> */
[C---:B0-----:R-:W-:Y:S01]  /*2170*/  IMAD.IADD R15, R27.reuse, 0x1, R7 ;  /* 0x000000011b0f7824 */ /* 0x041fe200078e0207 */
        /* <DEDUP_REMOVED lines=8> */
[----:B-1----:R-:W-:-:S05]  /*2200*/  IADD3 R9, PT, PT, R27, R7, RZ ;  /* 0x000000071b097210 */ /* 0x002fca0007ffe0ff */
[----:B------:R-:W-:Y:S01]  /*2210*/  IMAD.WIDE R8, R9, 0x8, R2 ;  /* 0x0000000809087825 */ /* 0x000fe200078e0202 */
[----:B------:R-:W-:-:S04]  /*2220*/  UIADD3 UR4, UPT, UPT, UR4, 0x8, URZ ;  /* 0x0000000804047890 */ /* 0x000fc8000fffe0ff */
[----:B------:R-:W-:Y:S01]  /*2230*/  UISETP.NE.AND UP1, UPT, UR4, UR13, UPT ;  /* 0x0000000d0400728c */ /* 0x000fe2000bf25270 */
[----:B------:R-:W-:Y:S01]  /*2240*/  VIADD R0, R0, 0xfffffff8 ;  /* 0xfffffff800007836 */ /* 0x000fe20000000000 */
[----:B--2---:R-:W-:-:S07]  /*2250*/  DFMA R4, R12, -R20, R16 ;  /* 0x800000140c04722b */ /* 0x004fce0000000010 */
[----:B------:R3:W-:Y:S01]  /*2260*/  STG.E.64 desc[UR14][R8.64], R4 ;  /* 0x0000000408007986 */ /* 0x0007e2000c101b0e */
[----:B------:R-:W-:Y:S05]  /*2270*/  BRA.U UP1, `(.L_x_75) ;  /* 0xfffffff901bc7547 */ /* 0x000fea000b83ffff */
.L_x_74:
[----:B------:R-:W-:Y:S05]  /*2280*/  BRA.U !UP0, `(.L_x_76) ;  /* 0x0000000508647547 */ /* 0x000fea000b800000 */
[----:B------:R-:W-:Y:S02]  /*2290*/  UISETP.GE.U32.AND UP0, UPT, UR8, 0x3, UPT ;  /* 0x000000030800788c */ /* 0x000fe4000bf06070 */
[----:B------:R-:W-:-:S07]  /*22a0*/  ULOP3.LUT UP1, URZ, UR12, 0x3, URZ, 0xc0, !UPT ;  /* 0x000000030cff7892 */ /* 0x000fce000f82c0ff */
[----:B------:R-:W-:Y:S05]  /*22b0*/  BRA.U !UP0, `(.L_x_77) ;  /* 0x0000000108ac7547 */ /* 0x000fea000b800000 */
[----:B------:R-:W3:Y:S02]  /*22c0*/  LDCU UR4, c[0x0][0x3c0] ;  /* 0x00007800ff0477ac */ /* 0x000ee40008000800 */
[----:B---3--:R-:W-:-:S04]  /*22d0*/  IMAD R13, R0, UR4, RZ ;  /* 0x00000004000d7c24 */ /* 0x008fc8000f8e02ff */
[C---:B0-----:R-:W-:Y:S01]  /*22e0*/  IMAD.WIDE R4, R13.reuse, 0x8, R18 ;  /* 0x000000080d047825 */ /* 0x041fe200078e0212 */
[----:B-1----:R-:W-:-:S03]  /*22f0*/  IADD3 R15, PT, PT, R13, R7, RZ ;  /* 0x000000070d0f7210 */ /* 0x002fc60007ffe0ff */
[----:B------:R-:W-:Y:S01]  /*2300*/  IMAD.WIDE R8, R13, 0x8, R22 ;  /* 0x000000080d087825 */ /* 0x000fe200078e0216 */
[----:B------:R-:W-:Y:S01]  /*2310*/  IADD3 R11, PT, PT, R15, UR4, RZ ;  /* 0x000000040f0b7c10 */ /* 0x000fe2000fffe0ff */
[----:B------:R-:W2:Y:S04]  /*2320*/  LDG.E.64 R4, desc[UR14][R4.64] ;  /* 0x0000000e04047981 */ /* 0x000ea8000c1e1b00 */
[----:B------:R-:W-:Y:S01]  /*2330*/  IMAD.WIDE R10, R11, 0x8, R2 ;  /* 0x000000080b0a7825 */ /* 0x000fe200078e0202 */
[----:B------:R-:W2:Y:S05]  /*2340*/  LDG.E.64 R8, desc[UR14][R8.64] ;  /* 0x0000000e08087981 */ /* 0x000eaa000c1e1b00 */
[----:B------:R-:W2:Y:S01]  /*2350*/  LDG.E.64 R10, desc[UR14][R10.64] ;  /* 0x0000000e0a0a7981 */ /* 0x000ea2000c1e1b00 */
[----:B------:R-:W-:Y:S01]  /*2360*/  IMAD R6, RZ, RZ, -UR4 ;  /* 0x80000004ff067e24 */ /* 0x000fe2000f8e02ff */
[----:B------:R-:W-:-:S04]  /*2370*/  IADD3 R13, PT, PT, R13, UR4, RZ ;  /* 0x000000040d0d7c10 */ /* 0x000fc8000fffe0ff */
        /* <DEDUP_REMOVED lines=8> */
[C---:B------:R-:W-:Y:S01]  /*2400*/  IADD3 R27, PT, PT, R25.reuse, -UR4, RZ ;  /* 0x80000004191b7c10 */ /* 0x040fe2000fffe0ff */
[----:B------:R-:W-:-:S04]  /*2410*/  IMAD.IADD R9, R25, 0x1, R7 ;  /* 0x0000000119097824 */ /* 0x000fc800078e0207 */
        /* <DEDUP_REMOVED lines=14> */
[----:B------:R-:W3:Y:S04]  /*2500*/  LDG.E.64 R16, desc[UR14][R16.64] ;  /* 0x0000000e10107981 */ /* 0x000ee8000c1e1b00 */
[----:B------:R-:W3:Y:S01]  /*2510*/  LDG.E.64 R20, desc[UR14][R20.64] ;  /* 0x0000000e14147981 */ /* 0x000ee2000c1e1b00 */
[----:B-1----:R-:W-:-:S05]  /*2520*/  IADD3 R9, PT, PT, R27, R7, RZ ;  /* 0x000000071b097210 */ /* 0x002fca0007ffe0ff */
[----:B------:R-:W-:Y:S01]  /*2530*/  IMAD.WIDE R8, R9, 0x8, R2 ;  /* 0x0000000809087825 */ /* 0x000fe200078e0202 */
[----:B------:R-:W-:Y:S01]  /*2540*/  IADD3 R0, PT, PT, R0, -0x4, RZ ;  /* 0xfffffffc00007810 */ /* 0x000fe20007ffe0ff */
[----:B---3--:R-:W-:-:S07]  /*2550*/  DFMA R4, R12, -R20, R16 ;  /* 0x800000140c04722b */ /* 0x008fce0000000010 */
[----:B------:R2:W-:Y:S04]  /*2560*/  STG.E.64 desc[UR14][R8.64], R4 ;  /* 0x0000000408007986 */ /* 0x0005e8000c101b0e */
.L_x_77:
[----:B------:R-:W-:Y:S05]  /*2570*/  BRA.U !UP1, `(.L_x_76) ;  /* 0x0000000109a87547 */ /* 0x000fea000b800000 */
[----:B------:R-:W-:Y:S02]  /*2580*/  UISETP.NE.AND UP0, UPT, UR7, URZ, UPT ;  /* 0x000000ff0700728c */ /* 0x000fe4000bf05270 */
[----:B------:R-:W-:-:S07]  /*2590*/  UISETP.NE.AND UP1, UPT, UR9, URZ, UPT ;  /* 0x000000ff0900728c */ /* 0x000fce000bf25270 */
[----:B------:R-:W-:Y:S05]  /*25a0*/  BRA.U !UP0, `(.L_x_78) ;  /* 0x0000000108647547 */ /* 0x000fea000b800000 */
[----:B------:R-:W5:Y:S02]  /*25b0*/  LDCU UR4, c[0x0][0x3c0] ;  /* 0x00007800ff0477ac */ /* 0x000f640008000800 */
[----:B-----5:R-:W-:-:S04]  /*25c0*/  IMAD R21, R0, UR4, RZ ;  /* 0x0000000400157c24 */ /* 0x020fc8000f8e02ff */
[C---:B------:R-:W-:Y:S02]  /*25d0*/  IMAD.IADD R25, R21.reuse, 0x1, R7 ;  /* 0x0000000115197824 */ /* 0x040fe400078e0207 */
[----:B--23--:R-:W-:-:S03]  /*25e0*/  IMAD.WIDE R12, R21, 0x8, R18 ;  /* 0x00000008150c7825 */ /* 0x00cfc600078e0212 */
[----:B------:R-:W-:Y:S01]  /*25f0*/  IADD3 R17, PT, PT, R25, UR4, RZ ;  /* 0x0000000419117c10 */ /* 0x000fe2000fffe0ff */
[----:B-1----:R-:W-:Y:S01]  /*2600*/  IMAD.WIDE R14, R21, 0x8, R22 ;  /* 0x00000008150e7825 */ /* 0x002fe200078e0216 */
[----:B0-----:R-:W2:Y:S03]  /*2610*/  LDG.E.64 R4, desc[UR14][R12.64] ;  /* 0x0000000e0c047981 */ /* 0x001ea6000c1e1b00 */
[----:B------:R-:W-:Y:S01]  /*2620*/  IMAD.WIDE R16, R17, 0x8, R2 ;  /* 0x0000000811107825 */ /* 0x000fe200078e0202 */
[----:B------:R-:W2:Y:S04]  /*2630*/  LDG.E.64 R8, desc[UR14][R14.64] ;  /* 0x0000000e0e087981 */ /* 0x000ea8000c1e1b00 */
[----:B------:R-:W2:Y:S01]  /*2640*/  LDG.E.64 R10, desc[UR14][R16.64] ;  /* 0x0000000e100a7981 */ /* 0x000ea2000c1e1b00 */
[----:B------:R-:W-:Y:S01]  /*2650*/  VIADD R21, R21, UR4 ;  /* 0x0000000415157c36 */ /* 0x000fe20008000000 */
[----:B------:R-:W-:-:S04]  /*2660*/  IADD3 R6, PT, PT, RZ, -UR4, RZ ;  /* 0x80000004ff067c10 */ /* 0x000fc8000fffe0ff */
[----:B------:R-:W-:Y:S01]  /*2670*/  LEA R27, R6, R21, 0x1 ;  /* 0x00000015061b7211 */ /* 0x000fe200078e08ff */
[----:B------:R-:W-:-:S04]  /*2680*/  IMAD.WIDE R20, R25, 0x8, R2 ;  /* 0x0000000819147825 */ /* 0x000fc800078e0202 */
[----:B------:R-:W-:Y:S01]  /*2690*/  IMAD.WIDE R24, R27, 0x8, R18 ;  /* 0x000000081b187825 */ /* 0x000fe200078e0212 */
[----:B--2---:R-:W-:-:S03]  /*26a0*/  DFMA R4, -R8, R10, R4 ;  /* 0x0000000a0804722b */ /* 0x004fc60000000104 */
[----:B------:R-:W-:-:S04]  /*26b0*/  IMAD.WIDE R10, R27, 0x8, R22 ;  /* 0x000000081b0a7825 */ /* 0x000fc800078e0216 */
[----:B------:R0:W-:Y:S04]  /*26c0*/  STG.E.64 desc[UR14][R20.64], R4 ;  /* 0x0000000414007986 */ /* 0x0001e8000c101b0e */
[----:B------:R-:W2:Y:S04]  /*26d0*/  LDG.E.64 R8, desc[UR14][R24.64] ;  /* 0x0000000e18087981 */ /* 0x000ea8000c1e1b00 */
[----:B------:R-:W2:Y:S01]  /*26e0*/  LDG.E.64 R10, desc[UR14][R10.64] ;  /* 0x0000000e0a0a7981 */ /* 0x000ea2000c1e1b00 */
[----:B------:R-:W-:-:S05]  /*26f0*/  IADD3 R13, PT, PT, R27, R7, RZ ;  /* 0x000000071b0d7210 */ /* 0x000fca0007ffe0ff */
[----:B------:R-:W-:-:S04]  /*2700*/  IMAD.WIDE R12, R13, 0x8, R2 ;  /* 0x000000080d0c7825 */ /* 0x000fc800078e0202 */
[----:B------:R-:W-:Y:S01]  /*2710*/  VIADD R0, R0, 0xfffffffe ;  /* 0xfffffffe00007836 */ /* 0x000fe20000000000 */
[----:B--2---:R-:W-:-:S07]  /*2720*/  DFMA R8, R4, -R10, R8 ;  /* 0x8000000a0408722b */ /* 0x004fce0000000008 */
[----:B------:R0:W-:Y:S04]  /*2730*/  STG.E.64 desc[UR14][R12.64], R8 ;  /* 0x000000080c007986 */ /* 0x0001e8000c101b0e */
.L_x_78:
[----:B------:R-:W-:Y:S05]  /*2740*/  BRA.U !UP1, `(.L_x_76) ;  /* 0x0000000109347547 */ /* 0x000fea000b800000 */
[----:B------:R-:W0:Y:S02]  /*2750*/  LDCU UR4, c[0x0][0x3c0] ;  /* 0x00007800ff0477ac */ /* 0x000e240008000800 */
[----:B0-23--:R-:W-:-:S04]  /*2760*/  IMAD R5, R0, UR4, RZ ;  /* 0x0000000400057c24 */ /* 0x00dfc8000f8e02ff */
[C---:B------:R-:W-:Y:S01]  /*2770*/  IMAD.WIDE R18, R5.reuse, 0x8, R18 ;  /* 0x0000000805127825 */ /* 0x040fe200078e0212 */
[----:B-1----:R-:W-:-:S03]  /*2780*/  IADD3 R11, PT, PT, R5, R7, RZ ;  /* 0x00000007050b7210 */ /* 0x002fc60007ffe0ff */
[----:B------:R-:W-:Y:S01]  /*2790*/  IMAD.WIDE R22, R5, 0x8, R22 ;  /* 0x0000000805167825 */ /* 0x000fe200078e0216 */
[----:B------:R-:W-:Y:S01]  /*27a0*/  IADD3 R9, PT, PT, R11, UR4, RZ ;  /* 0x000000040b097c10 */ /* 0x000fe2000fffe0ff */
[----:B------:R-:W2:Y:S04]  /*27b0*/  LDG.E.64 R18, desc[UR14][R18.64] ;  /* 0x0000000e12127981 */ /* 0x000ea8000c1e1b00 */
[--C-:B------:R-:W-:Y:S01]  /*27c0*/  IMAD.WIDE R4, R9, 0x8, R2.reuse ;  /* 0x0000000809047825 */ /* 0x100fe200078e0202 */
[----:B------:R-:W2:Y:S05]  /*27d0*/  LDG.E.64 R22, desc[UR14][R22.64] ;  /* 0x0000000e16167981 */ /* 0x000eaa000c1e1b00 */
[----:B------:R-:W2:Y:S01]  /*27e0*/  LDG.E.64 R4, desc[UR14][R4.64] ;  /* 0x0000000e04047981 */ /* 0x000ea2000c1e1b00 */
[----:B------:R-:W-:Y:S01]  /*27f0*/  IMAD.WIDE R2, R11, 0x8, R2 ;  /* 0x000000080b027825 */ /* 0x000fe200078e0202 */
[----:B--2---:R-:W-:-:S07]  /*2800*/  DFMA R8, -R22, R4, R18 ;  /* 0x000000041608722b */ /* 0x004fce0000000112 */
[----:B------:R0:W-:Y:S04]  /*2810*/  STG.E.64 desc[UR14][R2.64], R8 ;  /* 0x0000000802007986 */ /* 0x0001e8000c101b0e */
.L_x_76:
[----:B------:R-:W5:Y:S01]  /*2820*/  LDCU UR4, c[0x0][0x3c0] ;  /* 0x00007800ff0477ac */ /* 0x000f620008000800 */
[----:B------:R-:W-:-:S05]  /*2830*/  VIADD R7, R7, UR6 ;  /* 0x0000000607077c36 */ /* 0x000fca0008000000 */
[----:B-----5:R-:W-:-:S13]  /*2840*/  ISETP.GE.AND P0, PT, R7, UR4, PT ;  /* 0x0000000407007c0c */ /* 0x020fda000bf06270 */
[----:B------:R-:W-:Y:S05]  /*2850*/  @!P0 BRA `(.L_x_79) ;  /* 0xffffffdc00648947 */ /* 0x000fea000383ffff */
[----:B------:R-:W-:Y:S05]  /*2860*/  EXIT ;  /* 0x000000000000794d */ /* 0x000fea0003800000 */
        .weak           $__internal_2_$__cuda_sm20_dblrcp_rn_slowpath_v3
        .type           $__internal_2_$__cuda_sm20_dblrcp_rn_slowpath_v3,@function
        .size           $__internal_2_$__cuda_sm20_dblrcp_rn_slowpath_v3,($__internal_3_$__cuda_sm20_div_rn_f64_full - $__internal_2_$__cuda_sm20_dblrcp_rn_slowpath_v3)
$__internal_2_$__cuda_sm20_dblrcp_rn_slowpath_v3:
[----:B------:R-:W-:Y:S01]  /*2870*/  DSETP.GTU.AND P0, PT, |R28|, +INF , PT ;  /* 0x7ff000001c00742a */ /* 0x000fe20003f0c200 */
[----:B------:R-:W-:-:S13]  /*2880*/  BSSY.RECONVERGENT B1, `(.L_x_80) ;  /* 0x0000024000017945 */ /* 0x000fda0003800200 */
[----:B------:R-:W-:Y:S05]  /*2890*/  @P0 BRA `(.L_x_81) ;  /* 0x0000000000800947 */ /* 0x000fea0003800000 */
[----:B------:R-:W-:-:S04]  /*28a0*/  LOP3.LUT R35, R29, 0x7fffffff, RZ, 0xc0, !PT ;  /* 0x7fffffff1d237812 */ /* 0x000fc800078ec0ff */
[----:B------:R-:W-:-:S04]  /*28b0*/  IADD3 R36, PT, PT, R35, -0x1, RZ ;  /* 0xffffffff23247810 */ /* 0x000fc80007ffe0ff */
[----:B------:R-:W-:-:S13]  /*28c0*/  ISETP.GE.U32.AND P0, PT, R36, 0x7fefffff, PT ;  /* 0x7fefffff2400780c */ /* 0x000fda0003f06070 */
[----:B------:R-:W-:Y:S02]  /*28d0*/  @P0 LOP3.LUT R37, R29, 0x7ff00000, RZ, 0x3c, !PT ;  /* 0x7ff000001d250812 */ /* 0x000fe400078e3cff */
[----:B------:R-:W-:Y:S01]  /*28e0*/  @P0 MOV R36, RZ ;  /* 0x000000ff00240202 */ /* 0x000fe20000000f00 */
[----:B------:R-:W-:Y:S06]  /*28f0*/  @P0 BRA `(.L_x_82) ;  /* 0x0000000000700947 */ /* 0x000fec0003800000 */
[----:B------:R-:W-:-:S13]  /*2900*/  ISETP.GE.U32.AND P0, PT, R35, 0x1000001, PT ;  /* 0x010000012300780c */ /* 0x000fda0003f06070 */
[----:B------:R-:W-:Y:S05]  /*2910*/  @!P0 BRA `(.L_x_83) ;  /* 0x0000000000388947 */ /* 0x000fea0003800000 */
[----:B------:R-:W-:Y:S01]  /*2920*/  VIADD R39, R29, 0xc0200000 ;  /* 0xc02000001d277836 */ /* 0x000fe20000000000 */
[----:B------:R-:W-:Y:S02]  /*2930*/  MOV R36, R0 ;  /* 0x0000000000247202 */ /* 0x000fe40000000f00 */
[----:B------:R-:W-:Y:S01]  /*2940*/  MOV R38, R28 ;  /* 0x0000001c00267202 */ /* 0x000fe20000000f00 */
[----:B------:R-:W0:Y:S05]  /*2950*/  MUFU.RCP64H R37, R39 ;  /* 0x0000002700257308 */ /* 0x000e2a0000001800 */
        /* <DEDUP_REMOVED lines=10> */
.L_x_83:
[----:B------:R-:W-:Y:S01]  /*2a00*/  DMUL R38, R28, 8.11296384146066816958e+31 ;  /* 0x469000001c267828 */ /* 0x000fe20000000000 */
[----:B------:R-:W-:-:S05]  /*2a10*/  IMAD.MOV.U32 R28, RZ, RZ, R0 ;  /* 0x000000ffff1c7224 */ /* 0x000fca00078e0000 */
        /* <DEDUP_REMOVED lines=8> */
.L_x_81:
[----:B------:R-:W-:Y:S02]  /*2aa0*/  LOP3.LUT R37, R29, 0x80000, RZ, 0xfc, !PT ;  /* 0x000800001d257812 */ /* 0x000fe400078efcff */
[----:B------:R-:W-:-:S07]  /*2ab0*/  MOV R36, R28 ;  /* 0x0000001c00247202 */ /* 0x000fce0000000f00 */
.L_x_82:
[----:B------:R-:W-:Y:S05]  /*2ac0*/  BSYNC.RECONVERGENT B1 ;  /* 0x0000000000017941 */ /* 0x000fea0003800200 */
.L_x_80:
[----:B------:R-:W-:Y:S01]  /*2ad0*/  HFMA2 R35, -RZ, RZ, 0, 0 ;  /* 0x00000000ff237431 */ /* 0x000fe200000001ff */
[----:B------:R-:W-:Y:S01]  /*2ae0*/  MOV R28, R36 ;  /* 0x00000024001c7202 */ /* 0x000fe20000000f00 */
[----:B------:R-:W-:Y:S02]  /*2af0*/  IMAD.MOV.U32 R29, RZ, RZ, R37 ;  /* 0x000000ffff1d7224 */ /* 0x000fe400078e0025 */
[----:B------:R-:W-:Y:S05]  /*2b00*/  RET.REL.NODEC R34 `(_Z15x_Thomas_on_gpuPdS_S_S_S_S_S_iii) ;  /* 0xffffffd4223c7950 */ /* 0x000fea0003c3ffff */
        .weak           $__internal_3_$__cuda_sm20_div_rn_f64_full
        .type           $__internal_3_$__cuda_sm20_div_rn_f64_full,@function
        .size           $__internal_3_$__cuda_sm20_div_rn_f64_full,(.L_x_158 - $__internal_3_$__cuda_sm20_div_rn_f64_full)
$__internal_3_$__cuda_sm20_div_rn_f64_full:
[C---:B------:R-:W-:Y:S01]  /*2b10*/  FSETP.GEU.AND P0, PT, |R13|.reuse, 1.469367938527859385e-39, PT ;  /* 0x001000000d00780b */ /* 0x040fe20003f0e200 */
[----:B------:R-:W-:Y:S01]  /*2b20*/  IMAD.MOV.U32 R16, RZ, RZ, 0x1 ;  /* 0x00000001ff107424 */ /* 0x000fe200078e00ff */
[----:B------:R-:W-:Y:S01]  /*2b30*/  LOP3.LUT R10, R13, 0x800fffff, RZ, 0xc0, !PT ;  /* 0x800fffff0d0a7812 */ /* 0x000fe200078ec0ff */
[----:B------:R-:W-:Y:S01]  /*2b40*/  BSSY.RECONVERGENT B1, `(.L_x_84) ;  /* 0x0000054000017945 */ /* 0x000fe20003800200 */
[C---:B------:R-:W-:Y:S02]  /*2b50*/  FSETP.GEU.AND P3, PT, |R15|.reuse, 1.469367938527859385e-39, PT ;  /* 0x001000000f00780b */ /* 0x040fe40003f6e200 */
[----:B------:R-:W-:Y:S02]  /*2b60*/  LOP3.LUT R11, R10, 0x3ff00000, RZ, 0xfc, !PT ;  /* 0x3ff000000a0b7812 */ /* 0x000fe400078efcff */
[----:B------:R-:W-:Y:S02]  /*2b70*/  MOV R10, R12 ;  /* 0x0000000c000a7202 */ /* 0x000fe40000000f00 */
[----:B------:R-:W-:-:S02]  /*2b80*/  LOP3.LUT R2, R15, 0x7ff00000, RZ, 0xc0, !PT ;  /* 0x7ff000000f027812 */ /* 0x000fc400078ec0ff */
[----:B------:R-:W-:Y:S01]  /*2b90*/  LOP3.LUT R5, R13, 0x7ff00000, RZ, 0xc0, !PT ;  /* 0x7ff000000d057812 */ /* 0x000fe200078ec0ff */
[----:B------:R-:W-:-:S03]  /*2ba0*/  @!P0 DMUL R10, R12, 8.98846567431157953865e+307 ;  /* 0x7fe000000c0a8828 */ /* 0x000fc60000000000 */
[C---:B------:R-:W-:Y:S01]  /*2bb0*/  ISETP.GE.U32.AND P2, PT, R2.reuse, R5, PT ;  /* 0x000000050200720c */ /* 0x040fe20003f46070 */
[----:B------:R-:W-:Y:S01]  /*2bc0*/  @!P3 IMAD.MOV.U32 R18, RZ, RZ, RZ ;  /* 0x000000ffff12b224 */ /* 0x000fe200078e00ff */
[----:B------:R-:W-:Y:S01]  /*2bd0*/  @!P3 LOP3.LUT R3, R13, 0x7ff00000, RZ, 0xc0, !PT ;  /* 0x7ff000000d03b812 */ /* 0x000fe200078ec0ff */
[----:B------:R-:W0:Y:S03]  /*2be0*/  MUFU.RCP64H R17, R11 ;  /* 0x0000000b00117308 */ /* 0x000e260000001800 */
[----:B------:R-:W-:Y:S02]  /*2bf0*/  @!P3 ISETP.GE.U32.AND P4, PT, R2, R3, PT ;  /* 0x000000030200b20c */ /* 0x000fe40003f86070 */
[----:B------:R-:W-:Y:S02]  /*2c00*/  MOV R3, 0x1ca00000 ;  /* 0x1ca0000000037802 */ /* 0x000fe40000000f00 */
[----:B------:R-:W-:-:S02]  /*2c10*/  @!P0 LOP3.LUT R5, R11, 0x7ff00000, RZ, 0xc0, !PT ;  /* 0x7ff000000b058812 */ /* 0x000fc400078ec0ff */
[----:B------:R-:W-:-:S04]  /*2c20*/  @!P3 SEL R19, R3, 0x63400000, !P4 ;  /* 0x634000000313b807 */ /* 0x000fc80006000000 */
[----:B------:R-:W-:Y:S01]  /*2c30*/  @!P3 LOP3.LUT R4, R19, 0x80000000, R15, 0xf8, !PT ;  /* 0x800000001304b812 */ /* 0x000fe200078ef80f */
[----:B0-----:R-:W-:-:S03]  /*2c40*/  DFMA R8, R16, -R10, 1 ;  /* 0x3ff000001008742b */ /* 0x001fc6000000080a */
[----:B------:R-:W-:Y:S02]  /*2c50*/  @!P3 LOP3.LUT R19, R4, 0x100000, RZ, 0xfc, !PT ;  /* 0x001000000413b812 */ /* 0x000fe400078efcff */
[----:B------:R-:W-:-:S03]  /*2c60*/  MOV R4, R2 ;  /* 0x0000000200047202 */ /* 0x000fc60000000f00 */
        /* <DEDUP_REMOVED lines=9> */
[----:B------:R-:W-:Y:S01]  /*2d00*/  DMUL R8, R34, R16 ;  /* 0x0000001022087228 */ /* 0x000fe20000000000 */
[----:B------:R-:W-:-:S04]  /*2d10*/  IADD3 R6, PT, PT, R4, -0x1, RZ ;  /* 0xffffffff04067810 */ /* 0x000fc80007ffe0ff */
[----:B------:R-:W-:-:S03]  /*2d20*/  ISETP.GT.U32.AND P0, PT, R6, 0x7feffffe, PT ;  /* 0x7feffffe0600780c */ /* 0x000fc60003f04070 */
[----:B------:R-:W-:-:S08]  /*2d30*/  DFMA R18, R8, -R10, R16 ;  /* 0x8000000a0812722b */ /* 0x000fd00000000010 */
[----:B------:R-:W-:Y:S01]  /*2d40*/  DFMA R18, R34, R18, R8 ;  /* 0x000000122212722b */ /* 0x000fe20000000008 */
[----:B------:R-:W-:-:S05]  /*2d50*/  VIADD R8, R5, 0xffffffff ;  /* 0xffffffff05087836 */ /* 0x000fca0000000000 */
[----:B------:R-:W-:-:S13]  /*2d60*/  ISETP.GT.U32.OR P0, PT, R8, 0x7feffffe, P0 ;  /* 0x7feffffe0800780c */ /* 0x000fda0000704470 */
[----:B------:R-:W-:Y:S05]  /*2d70*/  @P0 BRA `(.L_x_85) ;  /* 0x00000000006c0947 */ /* 0x000fea0003800000 */
[----:B------:R-:W-:-:S04]  /*2d80*/  LOP3.LUT R5, R13, 0x7ff00000, RZ, 0xc0, !PT ;  /* 0x7ff000000d057812 */ /* 0x000fc800078ec0ff */
[CC--:B------:R-:W-:Y:S02]  /*2d90*/  VIADDMNMX R4, R2.reuse, -R5.reuse, 0xb9600000, !PT ;  /* 0xb960000002047446 */ /* 0x0c0fe40007800905 */
[----:B------:R-:W-:Y:S02]  /*2da0*/  ISETP.GE.U32.AND P0, PT, R2, R5, PT ;  /* 0x000000050200720c */ /* 0x000fe40003f06070 */
[----:B------:R-:W-:Y:S02]  /*2db0*/  VIMNMX R4, PT, PT, R4, 0x46a00000, PT ;  /* 0x46a0000004047848 */ /* 0x000fe40003fe0100 */
[----:B------:R-:W-:-:S04]  /*2dc0*/  SEL R3, R3, 0x63400000, !P0 ;  /* 0x6340000003037807 */ /* 0x000fc80004000000 */
[----:B------:R-:W-:Y:S01]  /*2dd0*/  IADD3 R6, PT, PT, -R3, R4, RZ ;  /* 0x0000000403067210 */ /* 0x000fe20007ffe1ff */
[----:B------:R-:W-:-:S03]  /*2de0*/  IMAD.MOV.U32 R4, RZ, RZ, RZ ;  /* 0x000000ffff047224 */ /* 0x000fc600078e00ff */
[----:B------:R-:W-:-:S06]  /*2df0*/  IADD3 R5, PT, PT, R6, 0x7fe00000, RZ ;  /* 0x7fe0000006057810 */ /* 0x000fcc0007ffe0ff */
[----:B------:R-:W-:-:S10]  /*2e00*/  DMUL R2, R18, R4 ;  /* 0x0000000412027228 */ /* 0x000fd40000000000 */
[----:B------:R-:W-:-:S13]  /*2e10*/  FSETP.GTU.AND P0, PT, |R3|, 1.469367938527859385e-39, PT ;  /* 0x001000000300780b */ /* 0x000fda0003f0c200 */
[----:B------:R-:W-:Y:S05]  /*2e20*/  @P0 BRA `(.L_x_86) ;  /* 0x0000000000940947 */ /* 0x000fea0003800000 */
[----:B------:R-:W-:Y:S01]  /*2e30*/  DFMA R10, R18, -R10, R16 ;  /* 0x8000000a120a722b */ /* 0x000fe20000000010 */
[----:B------:R-:W-:-:S09]  /*2e40*/  MOV R8, RZ ;  /* 0x000000ff00087202 */ /* 0x000fd20000000f00 */
[C---:B------:R-:W-:Y:S02]  /*2e50*/  FSETP.NEU.AND P0, PT, R11.reuse, RZ, PT ;  /* 0x000000ff0b00720b */ /* 0x040fe40003f0d000 */
[----:B------:R-:W-:-:S04]  /*2e60*/  LOP3.LUT R13, R11, 0x80000000, R13, 0x48, !PT ;  /* 0x800000000b0d7812 */ /* 0x000fc800078e480d */
[----:B------:R-:W-:-:S07]  /*2e70*/  LOP3.LUT R9, R13, R5, RZ, 0xfc, !PT ;  /* 0x000000050d097212 */ /* 0x000fce00078efcff */
[----:B------:R-:W-:Y:S05]  /*2e80*/  @!P0 BRA `(.L_x_86) ;  /* 0x00000000007c8947 */ /* 0x000fea0003800000 */
[----:B------:R-:W-:Y:S01]  /*2e90*/  IADD3 R5, PT, PT, -R6, RZ, RZ ;  /* 0x000000ff06057210 */ /* 0x000fe20007ffe1ff */
[----:B------:R-:W-:Y:S01]  /*2ea0*/  IMAD.MOV.U32 R4, RZ, RZ, RZ ;  /* 0x000000ffff047224 */ /* 0x000fe200078e00ff */
[----:B------:R-:W-:-:S05]  /*2eb0*/  DMUL.RP R8, R18, R8 ;  /* 0x0000000812087228 */ /* 0x000fca0000008000 */
[----:B------:R-:W-:-:S05]  /*2ec0*/  DFMA R4, R2, -R4, R18 ;  /* 0x800000040204722b */ /* 0x000fca0000000012 */
[----:B------:R-:W-:Y:S02]  /*2ed0*/  LOP3.LUT R13, R9, R13, RZ, 0x3c, !PT ;  /* 0x0000000d090d7212 */ /* 0x000fe400078e3cff */
[----:B------:R-:W-:-:S04]  /*2ee0*/  IADD3 R4, PT, PT, -R6, -0x43300000, RZ ;  /* 0xbcd0000006047810 */ /* 0x000fc80007ffe1ff */
[----:B------:R-:W-:-:S04]  /*2ef0*/  FSETP.NEU.AND P0, PT, |R5|, R4, PT ;  /* 0x000000040500720b */ /* 0x000fc80003f0d200 */
[----:B------:R-:W-:Y:S02]  /*2f00*/  FSEL R2, R8, R2, !P0 ;  /* 0x0000000208027208 */ /* 0x000fe40004000000 */
[----:B------:R-:W-:Y:S01]  /*2f10*/  FSEL R3, R13, R3, !P0 ;  /* 0x000000030d037208 */ /* 0x000fe20004000000 */
[----:B------:R-:W-:Y:S06]  /*2f20*/  BRA `(.L_x_86) ;  /* 0x0000000000547947 */ /* 0x000fec0003800000 */
.L_x_85:
[----:B------:R-:W-:-:S14]  /*2f30*/  DSETP.NAN.AND P0, PT, R14, R14, PT ;  /* 0x0000000e0e00722a */ /* 0x000fdc0003f08000 */
[----:B------:R-:W-:Y:S05]  /*2f40*/  @P0 BRA `(.L_x_87) ;  /* 0x0000000000440947 */ /* 0x000fea0003800000 */
[----:B------:R-:W-:-:S14]  /*2f50*/  DSETP.NAN.AND P0, PT, R12, R12, PT ;  /* 0x0000000c0c00722a */ /* 0x000fdc0003f08000 */
[----:B------:R-:W-:Y:S05]  /*2f60*/  @P0 BRA `(.L_x_88) ;  /* 0x0000000000300947 */ /* 0x000fea0003800000 */
[----:B------:R-:W-:Y:S02]  /*2f70*/  ISETP.NE.AND P0, PT, R4, R5, PT ;  /* 0x000000050400720c */ /* 0x000fe40003f05270 */
[----:B------:R-:W-:Y:S02]  /*2f80*/  MOV R2, 0x0 ;  /* 0x0000000000027802 */ /* 0x000fe40000000f00 */
[----:B------:R-:W-:-:S09]  /*2f90*/  MOV R3, 0xfff80000 ;  /* 0xfff8000000037802 */ /* 0x000fd20000000f00 */
[----:B------:R-:W-:Y:S05]  /*2fa0*/  @!P0 BRA `(.L_x_86) ;  /* 0x0000000000348947 */ /* 0x000fea0003800000 */
[----:B------:R-:W-:Y:S02]  /*2fb0*/  ISETP.NE.AND P0, PT, R4, 0x7ff00000, PT ;  /* 0x7ff000000400780c */ /* 0x000fe40003f05270 */
[----:B------:R-:W-:Y:S02]  /*2fc0*/  LOP3.LUT R3, R15, 0x80000000, R13, 0x48, !PT ;  /* 0x800000000f037812 */ /* 0x000fe400078e480d */
[----:B------:R-:W-:-:S13]  /*2fd0*/  ISETP.EQ.OR P0, PT, R5, RZ, !P0 ;  /* 0x000000ff0500720c */ /* 0x000fda0004702670 */
[----:B------:R-:W-:Y:S01]  /*2fe0*/  @P0 LOP3.LUT R4, R3, 0x7ff00000, RZ, 0xfc, !PT ;  /* 0x7ff0000003040812 */ /* 0x000fe200078efcff */
[----:B------:R-:W-:Y:S01]  /*2ff0*/  @!P0 IMAD.MOV.U32 R2, RZ, RZ, RZ ;  /* 0x000000ffff028224 */ /* 0x000fe200078e00ff */
[----:B------:R-:W-:Y:S02]  /*3000*/  @P0 MOV R2, RZ ;  /* 0x000000ff00020202 */ /* 0x000fe40000000f00 */
[----:B------:R-:W-:Y:S01]  /*3010*/  @P0 MOV R3, R4 ;  /* 0x0000000400030202 */ /* 0x000fe20000000f00 */
[----:B------:R-:W-:Y:S06]  /*3020*/  BRA `(.L_x_86) ;  /* 0x0000000000147947 */ /* 0x000fec0003800000 */
.L_x_88:
[----:B------:R-:W-:Y:S01]  /*3030*/  LOP3.LUT R3, R13, 0x80000, RZ, 0xfc, !PT ;  /* 0x000800000d037812 */ /* 0x000fe200078efcff */
[----:B------:R-:W-:Y:S01]  /*3040*/  IMAD.MOV.U32 R2, RZ, RZ, R12 ;  /* 0x000000ffff027224 */ /* 0x000fe200078e000c */
[----:B------:R-:W-:Y:S06]  /*3050*/  BRA `(.L_x_86) ;  /* 0x0000000000087947 */ /* 0x000fec0003800000 */
.L_x_87:
[----:B------:R-:W-:Y:S02]  /*3060*/  LOP3.LUT R3, R15, 0x80000, RZ, 0xfc, !PT ;  /* 0x000800000f037812 */ /* 0x000fe400078efcff */
[----:B------:R-:W-:-:S07]  /*3070*/  MOV R2, R14 ;  /* 0x0000000e00027202 */ /* 0x000fce0000000f00 */
.L_x_86:
[----:B------:R-:W-:Y:S05]  /*3080*/  BSYNC.RECONVERGENT B1 ;  /* 0x0000000000017941 */ /* 0x000fea0003800200 */
.L_x_84:
[----:B------:R-:W-:Y:S02]  /*3090*/  IMAD.MOV.U32 R5, RZ, RZ, R3 ;  /* 0x000000ffff057224 */ /* 0x000fe400078e0003 */
[----:B------:R-:W-:Y:S01]  /*30a0*/  HFMA2 R3, -RZ, RZ, 0, 0 ;  /* 0x00000000ff037431 */ /* 0x000fe200000001ff */
[----:B------:R-:W-:Y:S02]  /*30b0*/  MOV R4, R2 ;  /* 0x0000000200047202 */ /* 0x000fe40000000f00 */
[----:B------:R-:W-:-:S04]  /*30c0*/  MOV R2, R0 ;  /* 0x0000000000027202 */ /* 0x000fc80000000f00 */
[----:B------:R-:W-:Y:S05]  /*30d0*/  RET.REL.NODEC R2 `(_Z15x_Thomas_on_gpuPdS_S_S_S_S_S_iii) ;  /* 0xffffffcc02c87950 */ /* 0x000fea0003c3ffff */
.L_x_89:
        /* <DEDUP_REMOVED lines=10> */
.L_x_158:


//--------------------- .text._Z22y_create_matrix_on_gpuPdS_S_S_S_S_S_ddddiiidd --------------------------
	.section	.text._Z22y_create_matrix_on_gpuPdS_S_S_S_S_S_ddddiiidd,"ax",@progbits
	.align	128
        .global         _Z22y_create_matrix_on_gpuPdS_S_S_S_S_S_ddddiiidd
        .type           _Z22y_create_matrix_on_gpuPdS_S_S_S_S_S_ddddiiidd,@function
        .size           _Z22y_create_matrix_on_gpuPdS_S_S_S_S_S_ddddiiidd,(.L_x_160 - _Z22y_create_matrix_on_gpuPdS_S_S_S_S_S_ddddiiidd)
        .other          _Z22y_create_matrix_on_gpuPdS_S_S_S_S_S_ddddiiidd,@"STO_CUDA_ENTRY STV_DEFAULT"
_Z22y_create_matrix_on_gpuPdS_S_S_S_S_S_ddddiiidd:
.text._Z22y_create_matrix_on_gpuPdS_S_S_S_S_S_ddddiiidd:
[----:B------:R-:W0:Y:S01]  /*0000*/  LDC R1, c[0x0][0x37c] ;  /* 0x0000df00ff017b82 */ /* 0x000e220000000800 */
[----:B------:R-:W1:Y:S01]  /*0010*/  S2R R0, SR_CTAID.X ;  /* 0x0000000000007919 */ /* 0x000e620000002500 */
[----:B------:R-:W1:Y:S01]  /*0020*/  LDCU UR5, c[0x0][0x360] ;  /* 0x00006c00ff0577ac */ /* 0x000e620008000800 */
[----:B0-----:R-:W-:Y:S01]  /*0030*/  VIADD R1, R1, 0xffffffd8 ;  /* 0xffffffd801017836 */ /* 0x001fe20000000000 */
[----:B------:R-:W1:Y:S01]  /*0040*/  S2R R3, SR_TID.X ;  /* 0x0000000000037919 */ /* 0x000e620000002100 */
[----:B------:R-:W0:Y:S01]  /*0050*/  LDCU UR4, c[0x0][0x3e0] ;  /* 0x00007c00ff0477ac */ /* 0x000e220008000800 */
[----:B-1----:R-:W-:-:S05]  /*0060*/  IMAD R0, R0, UR5, R3 ;  /* 0x0000000500007c24 */ /* 0x002fca000f8e0203 */
[----:B0-----:R-:W-:-:S13]  /*0070*/  ISETP.GE.AND P0, PT, R0, UR4, PT ;  /* 0x0000000400007c0c */ /* 0x001fda000bf06270 */
[----:B------:R-:W-:Y:S05]  /*0080*/  @P0 EXIT ;  /* 0x000000000000094d */ /* 0x000fea0003800000 */
[----:B------:R-:W0:Y:S01]  /*0090*/  MUFU.RCP64H R3, 1.5 ;  /* 0x3ff8000000037908 */ /* 0x000e220000001800 */
[----:B------:R-:W-:Y:S01]  /*00a0*/  IMAD.MOV.U32 R6, RZ, RZ, 0x0 ;  /* 0x00000000ff067424 */ /* 0x000fe200078e00ff */
[----:B------:R-:W1:Y:S01]  /*00b0*/  LDCU.64 UR6, c[0x0][0x3c8] ;  /* 0x00007900ff0677ac */ /* 0x000e620008000a00 */
[----:B------:R-:W-:Y:S02]  /*00c0*/  IMAD.MOV.U32 R7, RZ, RZ, 0x3ff80000 ;  /* 0x3ff80000ff077424 */ /* 0x000fe400078e00ff */
[----:B------:R-:W-:-:S06]  /*00d0*/  IMAD.MOV.U32 R2, RZ, RZ, 0x1 ;  /* 0x00000001ff027424 */ /* 0x000fcc00078e00ff */
[----:B0-----:R-:W-:-:S08]  /*00e0*/  DFMA R4, R2, -R6, 1 ;  /* 0x3ff000000204742b */ /* 0x001fd00000000806 */
[----:B------:R-:W-:-:S08]  /*00f0*/  DFMA R4, R4, R4, R4 ;  /* 0x000000040404722b */ /* 0x000fd00000000004 */
[----:B------:R-:W-:Y:S01]  /*0100*/  DFMA R4, R2, R4, R2 ;  /* 0x000000040204722b */ /* 0x000fe20000000002 */
[----:B------:R-:W-:Y:S02]  /*0110*/  IMAD.MOV.U32 R2, RZ, RZ, 0x54442d18 ;  /* 0x54442d18ff027424 */ /* 0x000fe400078e00ff */
[----:B------:R-:W-:-:S05]  /*0120*/  IMAD.MOV.U32 R3, RZ, RZ, 0x400921fb ;  /* 0x400921fbff037424 */ /* 0x000fca00078e00ff */
[----:B------:R-:W-:Y:S02]  /*0130*/  DFMA R6, R4, -R6, 1 ;  /* 0x3ff000000406742b */ /* 0x000fe40000000806 */
[----:B-1----:R-:W-:-:S06]  /*0140*/  DMUL R2, R2, UR6 ;  /* 0x0000000602027c28 */ /* 0x002fcc0008000000 */
[----:B------:R-:W-:-:S04]  /*0150*/  DFMA R6, R4, R6, R4 ;  /* 0x000000060406722b */ /* 0x000fc80000000004 */
[----:B------:R-:W-:-:S04]  /*0160*/  FSETP.GEU.AND P1, PT, |R3|, 6.5827683646048100446e-37, PT ;  /* 0x036000000300780b */ /* 0x000fc80003f2e200 */
[----:B------:R-:W-:-:S08]  /*0170*/  DMUL R24, R2, R6 ;  /* 0x0000000602187228 */ /* 0x000fd00000000000 */
[----:B------:R-:W-:-:S08]  /*0180*/  DFMA R4, R24, -1.5, R2 ;  /* 0xbff800001804782b */ /* 0x000fd00000000002 */
[----:B------:R-:W-:-:S10]  /*0190*/  DFMA R24, R6, R4, R24 ;  /* 0x000000040618722b */ /* 0x000fd40000000018 */
[----:B------:R-:W-:-:S05]  /*01a0*/  FFMA R4, RZ, 1.9375, R25 ;  /* 0x3ff80000ff047823 */ /* 0x000fca0000000019 */
[----:B------:R-:W-:-:S13]  /*01b0*/  FSETP.GT.AND P0, PT, |R4|, 1.469367938527859385e-39, PT ;  /* 0x001000000400780b */ /* 0x000fda0003f04200 */
[----:B------:R-:W-:Y:S05]  /*01c0*/  @P0 BRA P1, `(.L_x_90) ;  /* 0x0000000000200947 */ /* 0x000fea0000800000 */
[----:B------:R-:W-:Y:S01]  /*01d0*/  IMAD.MOV.U32 R16, RZ, RZ, R2 ;  /* 0x000000ffff107224 */ /* 0x000fe200078e0002 */
[----:B------:R-:W-:Y:S01]  /*01e0*/  MOV R6, 0x230 ;  /* 0x0000023000067802 */ /* 0x000fe20000000f00 */
[----:B------:R-:W-:Y:S02]  /*01f0*/  IMAD.MOV.U32 R17, RZ, RZ, R3 ;  /* 0x000000ffff117224 */ /* 0x000fe400078e0003 */
[----:B------:R-:W-:Y:S02]  /*0200*/  IMAD.MOV.U32 R14, RZ, RZ, RZ ;  /* 0x000000ffff0e7224 */ /* 0x000fe400078e00ff */
[----:B------:R-:W-:-:S07]  /*0210*/  IMAD.MOV.U32 R15, RZ, RZ, 0x3ff80000 ;  /* 0x3ff80000ff0f7424 */ /* 0x000fce00078e00ff */
[----:B------:R-:W-:Y:S05]  /*0220*/  CALL.REL.NOINC `($__internal_4_$__cuda_sm20_div_rn_f64_full) ;  /* 0x0000001400647944 */ /* 0x000fea0003c00000 */
[----:B------:R-:W-:Y:S02]  /*0230*/  IMAD.MOV.U32 R24, RZ, RZ, R26 ;  /* 0x000000ffff187224 */ /* 0x000fe400078e001a */
[----:B------:R-:W-:-:S07]  /*0240*/  IMAD.MOV.U32 R25, RZ, RZ, R27 ;  /* 0x000000ffff197224 */ /* 0x000fce00078e001b */
.L_x_90:
[----:B------:R-:W-:Y:S01]  /*0250*/  UMOV UR6, 0x6dc9c883 ;  /* 0x6dc9c88300067882 */ /* 0x000fe20000000000 */
[----:B------:R-:W-:Y:S01]  /*0260*/  UMOV UR7, 0x3fe45f30 ;  /* 0x3fe45f3000077882 */ /* 0x000fe20000000000 */
[----:B------:R-:W0:Y:S01]  /*0270*/  LDC.64 R22, c[0x0][0x3e8] ;  /* 0x0000fa00ff167b82 */ /* 0x000e220000000a00 */
[----:B------:R-:W-:Y:S01]  /*0280*/  DMUL R2, R24, UR6 ;  /* 0x0000000618027c28 */ /* 0x000fe20008000000 */
[----:B------:R-:W-:Y:S01]  /*0290*/  UMOV UR10, 0x54442d18 ;  /* 0x54442d18000a7882 */ /* 0x000fe20000000000 */
[----:B------:R-:W-:Y:S01]  /*02a0*/  UMOV UR11, 0x3ff921fb ;  /* 0x3ff921fb000b7882 */ /* 0x000fe20000000000 */
[----:B------:R-:W1:Y:S01]  /*02b0*/  LDCU UR4, c[0x0][0x3dc] ;  /* 0x00007b80ff0477ac */ /* 0x000e620008000800 */
[----:B------:R-:W-:Y:S03]  /*02c0*/  BSSY.RECONVERGENT B0, `(.L_x_91) ;  /* 0x000014e000007945 */ /* 0x000fe60003800200 */
[----:B------:R-:W2:Y:S01]  /*02d0*/  LDC.64 R8, c[0x0][0x3f0] ;  /* 0x0000fc00ff087b82 */ /* 0x000ea20000000a00 */
[----:B------:R-:W3:Y:S02]  /*02e0*/  LDCU UR6, c[0x0][0x370] ;  /* 0x00006e00ff0677ac */ /* 0x000ee40008000800 */
[----:B------:R-:W4:Y:S01]  /*02f0*/  F2I.F64 R2, R2 ;  /* 0x0000000200027311 */ /* 0x000f220000301100 */
[----:B------:R-:W-:Y:S01]  /*0300*/  UMOV UR12, 0x33145c00 ;  /* 0x33145c00000c7882 */ /* 0x000fe20000000000 */
[----:B------:R-:W-:Y:S01]  /*0310*/  UMOV UR13, 0x3c91a626 ;  /* 0x3c91a626000d7882 */ /* 0x000fe20000000000 */
[----:B------:R-:W0:Y:S01]  /*0320*/  LDCU.64 UR8, c[0x0][0x358] ;  /* 0x00006b00ff0877ac */ /* 0x000e220008000a00 */
[----:B------:R-:W0:Y:S01]  /*0330*/  LDCU.64 UR16, c[0x0][0x3c0] ;  /* 0x00007800ff1077ac */ /* 0x000e220008000a00 */
[----:B------:R-:W0:Y:S02]  /*0340*/  LDCU UR21, c[0x0][0x3dc] ;  /* 0x00007b80ff1577ac */ /* 0x000e240008000800 */
[----:B0-----:R-:W-:Y:S01]  /*0350*/  DADD R20, R22, R22 ;  /* 0x0000000016147229 */ /* 0x001fe20000000016 */
[----:B----4-:R-:W0:Y:S01]  /*0360*/  I2F.F64 R4, R2 ;  /* 0x0000000200047312 */ /* 0x010e220000201c00 */
[----:B------:R-:W4:Y:S01]  /*0370*/  LDCU UR20, c[0x0][0x3c4] ;  /* 0x00007880ff1477ac */ /* 0x000f220008000800 */
[----:B------:R-:W3:Y:S01]  /*0380*/  LDCU UR22, c[0x0][0x3e0] ;  /* 0x00007c00ff1677ac */ /* 0x000ee20008000800 */
[----:B--2---:R-:W-:-:S04]  /*0390*/  DMUL R22, R8, -R22 ;  /* 0x8000001608167228 */ /* 0x004fc80000000000 */
[----:B------:R-:W-:Y:S01]  /*03a0*/  DFMA R20, R20, R8, 1 ;  /* 0x3ff000001414742b */ /* 0x000fe20000000008 */
[----:B------:R-:W2:Y:S01]  /*03b0*/  LDCU.64 UR14, c[0x0][0x3b8] ;  /* 0x00007700ff0e77ac */ /* 0x000ea20008000a00 */
[----:B------:R-:W2:Y:S01]  /*03c0*/  LDCU.64 UR18, c[0x0][0x3d0] ;  /* 0x00007a00ff1277ac */ /* 0x000ea20008000a00 */
[----:B0-----:R-:W-:Y:S01]  /*03d0*/  DFMA R6, R4, -UR10, R24 ;  /* 0x8000000a04067c2b */ /* 0x001fe20008000018 */
[----:B------:R-:W-:Y:S01]  /*03e0*/  UMOV UR10, 0x252049c0 ;  /* 0x252049c0000a7882 */ /* 0x000fe20000000000 */
[----:B------:R-:W-:Y:S01]  /*03f0*/  UMOV UR11, 0x397b839a ;  /* 0x397b839a000b7882 */ /* 0x000fe20000000000 */
[----:B-1----:R-:W-:Y:S02]  /*0400*/  UIADD3 UR4, UPT, UPT, UR4, -0x1, URZ ;  /* 0xffffffff04047890 */ /* 0x002fe4000fffe0ff */
[----:B---3--:R-:W-:-:S03]  /*0410*/  UIMAD UR5, UR5, UR6, URZ ;  /* 0x00000006050572a4 */ /* 0x008fc6000f8e02ff */
[C---:B------:R-:W-:Y:S01]  /*0420*/  DFMA R6, R4.reuse, -UR12, R6 ;  /* 0x8000000c04067c2b */ /* 0x040fe20008000006 */
[----:B------:R-:W0:Y:S07]  /*0430*/  LDCU.64 UR12, c[0x4][0x8] ;  /* 0x01000100ff0c77ac */ /* 0x000e2e0008000a00 */
[----:B--2-4-:R-:W-:-:S11]  /*0440*/  DFMA R4, R4, -UR10, R6 ;  /* 0x8000000a04047c2b */ /* 0x014fd60008000006 */
.L_x_109:
[----:B----4-:R-:W1:Y:S01]  /*0450*/  LDC R11, c[0x0][0x3dc] ;  /* 0x0000f700ff0b7b82 */ /* 0x010e620000000800 */
[----:B------:R-:W-:Y:S01]  /*0460*/  IABS R10, R0 ;  /* 0x00000000000a7213 */ /* 0x000fe20000000000 */
[----:B------:R-:W-:Y:S01]  /*0470*/  IMAD.MOV.U32 R26, RZ, RZ, 0x54442d18 ;  /* 0x54442d18ff1a7424 */ /* 0x000fe200078e00ff */
[----:B------:R-:W-:Y:S01]  /*0480*/  BSSY.RECONVERGENT B1, `(.L_x_92) ;  /* 0x000003e000017945 */ /* 0x000fe20003800200 */
[----:B------:R-:W-:Y:S01]  /*0490*/  IMAD.MOV.U32 R27, RZ, RZ, 0x400921fb ;  /* 0x400921fbff1b7424 */ /* 0x000fe200078e00ff */
[----:B-1----:R-:W-:-:S04]  /*04a0*/  IABS R8, R11 ;  /* 0x0000000b00087213 */ /* 0x002fc80000000000 */
[----:B------:R-:W1:Y:S08]  /*04b0*/  I2F.RP R3, R8 ;  /* 0x0000000800037306 */ /* 0x000e700000209400 */
[----:B-1----:R-:W1:Y:S02]  /*04c0*/  MUFU.RCP R3, R3 ;  /* 0x0000000300037308 */ /* 0x002e640000001000 */
[----:B-1----:R-:W-:-:S06]  /*04d0*/  VIADD R6, R3, 0xffffffe ;  /* 0x0ffffffe03067836 */ /* 0x002fcc0000000000 */
[----:B------:R1:W2:Y:S02]  /*04e0*/  F2I.FTZ.U32.TRUNC.NTZ R7, R6 ;  /* 0x0000000600077305 */ /* 0x0002a4000021f000 */
[----:B-1----:R-:W-:Y:S02]  /*04f0*/  IMAD.MOV.U32 R6, RZ, RZ, RZ ;  /* 0x000000ffff067224 */ /* 0x002fe400078e00ff */
[----:B--2---:R-:W-:-:S04]  /*0500*/  IMAD.MOV R9, RZ, RZ, -R7 ;  /* 0x000000ffff097224 */ /* 0x004fc800078e0a07 */
[----:B------:R-:W-:-:S04]  /*0510*/  IMAD R9, R9, R8, RZ ;  /* 0x0000000809097224 */ /* 0x000fc800078e02ff */
[----:B------:R-:W-:Y:S01]  /*0520*/  IMAD.HI.U32 R7, R7, R9, R6 ;  /* 0x0000000907077227 */ /* 0x000fe200078e0006 */
[----:B------:R-:W-:-:S03]  /*0530*/  LOP3.LUT R6, R0, R11, RZ, 0x3c, !PT ;  /* 0x0000000b00067212 */ /* 0x000fc600078e3cff */
[----:B------:R-:W-:Y:S01]  /*0540*/  IMAD.MOV.U32 R9, RZ, RZ, R10 ;  /* 0x000000ffff097224 */ /* 0x000fe200078e000a */
[----:B------:R-:W-:-:S03]  /*0550*/  ISETP.GE.AND P2, PT, R6, RZ, PT ;  /* 0x000000ff0600720c */ /* 0x000fc60003f46270 */
[----:B------:R-:W-:-:S04]  /*0560*/  IMAD.HI.U32 R3, R7, R9, RZ ;  /* 0x0000000907037227 */ /* 0x000fc800078e00ff */
[----:B------:R-:W-:-:S04]  /*0570*/  IMAD.MOV R7, RZ, RZ, -R3 ;  /* 0x000000ffff077224 */ /* 0x000fc800078e0a03 */
[----:B------:R-:W-:-:S05]  /*0580*/  IMAD R7, R8, R7, R9 ;  /* 0x0000000708077224 */ /* 0x000fca00078e0209 */
[----:B------:R-:W-:-:S13]  /*0590*/  ISETP.GT.U32.AND P1, PT, R8, R7, PT ;  /* 0x000000070800720c */ /* 0x000fda0003f24070 */
[----:B------:R-:W-:Y:S02]  /*05a0*/  @!P1 IMAD.IADD R7, R7, 0x1, -R8 ;  /* 0x0000000107079824 */ /* 0x000fe400078e0a08 */
[----:B------:R-:W-:Y:S01]  /*05b0*/  @!P1 VIADD R3, R3, 0x1 ;  /* 0x0000000103039836 */ /* 0x000fe20000000000 */
[----:B------:R-:W-:Y:S02]  /*05c0*/  ISETP.NE.AND P1, PT, R11, RZ, PT ;  /* 0x000000ff0b00720c */ /* 0x000fe40003f25270 */
[----:B------:R-:W-:-:S13]  /*05d0*/  ISETP.GE.U32.AND P0, PT, R7, R8, PT ;  /* 0x000000080700720c */ /* 0x000fda0003f06070 */
[----:B------:R-:W-:-:S04]  /*05e0*/  @P0 VIADD R3, R3, 0x1 ;  /* 0x0000000103030836 */ /* 0x000fc80000000000 */
[----:B------:R-:W-:Y:S01]  /*05f0*/  @!P2 IMAD.MOV R3, RZ, RZ, -R3 ;  /* 0x000000ffff03a224 */ /* 0x000fe200078e0a03 */
[----:B------:R-:W-:-:S04]  /*0600*/  @!P1 LOP3.LUT R3, RZ, R11, RZ, 0x33, !PT ;  /* 0x0000000bff039212 */ /* 0x000fc800078e33ff */
[----:B------:R-:W1:Y:S01]  /*0610*/  I2F.F64 R8, R3 ;  /* 0x0000000300087312 */ /* 0x000e620000201c00 */
[----:B------:R-:W-:-:S04]  /*0620*/  IMAD.MOV R7, RZ, RZ, -R3 ;  /* 0x000000ffff077224 */ /* 0x000fc800078e0a03 */
[----:B------:R-:W-:-:S04]  /*0630*/  IMAD R10, R11, R7, R0 ;  /* 0x000000070b0a7224 */ /* 0x000fc800078e0200 */
[----:B------:R-:W2:Y:S01]  /*0640*/  I2F.F64 R6, R10 ;  /* 0x0000000a00067312 */ /* 0x000ea20000201c00 */
[----:B-1----:R-:W-:Y:S02]  /*0650*/  DADD R8, R8, 0.5 ;  /* 0x3fe0000008087429 */ /* 0x002fe40000000000 */
[----:B--2---:R-:W-:-:S08]  /*0660*/  DADD R6, R6, 0.5 ;  /* 0x3fe0000006067429 */ /* 0x004fd00000000000 */
[--C-:B------:R-:W-:Y:S02]  /*0670*/  DFMA R6, R6, UR16, -R26.reuse ;  /* 0x0000001006067c2b */ /* 0x100fe4000800081a */
[----:B------:R-:W-:-:S06]  /*0680*/  DFMA R26, R8, UR14, -R26 ;  /* 0x0000000e081a7c2b */ /* 0x000fcc000800081a */
[----:B------:R-:W-:-:S08]  /*0690*/  DMUL R18, R6, 0.5 ;  /* 0x3fe0000006127828 */ /* 0x000fd00000000000 */
[----:B------:R-:W-:-:S14]  /*06a0*/  DSETP.NEU.AND P0, PT, |R18|, +INF , PT ;  /* 0x7ff000001200742a */ /* 0x000fdc0003f0d200 */
[----:B------:R-:W-:Y:S01]  /*06b0*/  @!P0 DMUL R28, RZ, R18 ;  /* 0x00000012ff1c8228 */ /* 0x000fe20000000000 */
[----:B------:R-:W-:Y:S01]  /*06c0*/  @!P0 IMAD.MOV.U32 R34, RZ, RZ, 0x1 ;  /* 0x00000001ff228424 */ /* 0x000fe200078e00ff */
[----:B------:R-:W-:Y:S09]  /*06d0*/  @!P0 BRA `(.L_x_93) ;  /* 0x0000000000608947 */ /* 0x000ff20003800000 */
[----:B------:R-:W-:Y:S01]  /*06e0*/  UMOV UR6, 0x6dc9c883 ;  /* 0x6dc9c88300067882 */ /* 0x000fe20000000000 */
[----:B------:R-:W-:Y:S01]  /*06f0*/  UMOV UR7, 0x3fe45f30 ;  /* 0x3fe45f3000077882 */ /* 0x000fe20000000000 */
[C---:B------:R-:W-:Y:S01]  /*0700*/  DSETP.GE.AND P0, PT, |R18|.reuse, 2.14748364800000000000e+09, PT ;  /* 0x41e000001200742a */ /* 0x040fe20003f06200 */
[----:B------:R-:W-:Y:S01]  /*0710*/  BSSY.RECONVERGENT B2, `(.L_x_94) ;  /* 0x0000013000027945 */ /* 0x000fe20003800200 */
[----:B------:R-:W-:Y:S01]  /*0720*/  DMUL R8, R18, UR6 ;  /* 0x0000000612087c28 */ /* 0x000fe20008000000 */
[----:B------:R-:W-:Y:S01]  /*0730*/  UMOV UR6, 0x54442d18 ;  /* 0x54442d1800067882 */ /* 0x000fe20000000000 */
[----:B------:R-:W-:-:S08]  /*0740*/  UMOV UR7, 0x3ff921fb ;  /* 0x3ff921fb00077882 */ /* 0x000fd00000000000 */
[----:B------:R-:W1:Y:S08]  /*0750*/  F2I.F64 R8, R8 ;  /* 0x0000000800087311 */ /* 0x000e700000301100 */
[----:B-1----:R-:W1:Y:S02]  /*0760*/  I2F.F64 R28, R8 ;  /* 0x00000008001c7312 */ /* 0x002e640000201c00 */
[----:B-1----:R-:W-:Y:S01]  /*0770*/  DFMA R10, R28, -UR6, R18 ;  /* 0x800000061c0a7c2b */ /* 0x002fe20008000012 */
[----:B------:R-:W-:Y:S01]  /*0780*/  UMOV UR6, 0x33145c00 ;  /* 0x33145c0000067882 */ /* 0x000fe20000000000 */
[----:B------:R-:W-:-:S06]  /*0790*/  UMOV UR7, 0x3c91a626 ;  /* 0x3c91a62600077882 */ /* 0x000fcc0000000000 */
[----:B------:R-:W-:Y:S01]  /*07a0*/  DFMA R10, R28, -UR6, R10 ;  /* 0x800000061c0a7c2b */ /* 0x000fe2000800000a */
[----:B------:R-:W-:Y:S01]  /*07b0*/  UMOV UR6, 0x252049c0 ;  /* 0x252049c000067882 */ /* 0x000fe20000000000 */
[----:B------:R-:W-:-:S06]  /*07c0*/  UMOV UR7, 0x397b839a ;  /* 0x397b839a00077882 */ /* 0x000fcc0000000000 */
[----:B------:R-:W-:Y:S01]  /*07d0*/  DFMA R28, R28, -UR6, R10 ;  /* 0x800000061c1c7c2b */ /* 0x000fe2000800000a */
[----:B------:R-:W-:Y:S10]  /*07e0*/  @!P0 BRA `(.L_x_95) ;  /* 0x0000000000148947 */ /* 0x000ff40003800000 */
[----:B------:R-:W-:Y:S01]  /*07f0*/  IMAD.MOV.U32 R10, RZ, RZ, R18 ;  /* 0x000000ffff0a7224 */ /* 0x000fe200078e0012 */
[----:B------:R-:W-:-:S07]  /*0800*/  MOV R30, 0x820 ;  /* 0x00000820001e7802 */ /* 0x000fce0000000f00 */
[----:B0-----:R-:W-:Y:S05]  /*0810*/  CALL.REL.NOINC `($_Z22y_create_matrix_on_gpuPdS_S_S_S_S_S_ddddiiidd$__internal_trig_reduction_slowpathd) ;  /* 0x0000001400507944 */ /* 0x001fea0003c00000 */
[----:B------:R-:W-:Y:S02]  /*0820*/  IMAD.MOV.U32 R28, RZ, RZ, R10 ;  /* 0x000000ffff1c7224 */ /* 0x000fe400078e000a */
[----:B------:R-:W-:-:S07]  /*0830*/  IMAD.MOV.U32 R29, RZ, RZ, R11 ;  /* 0x000000ffff1d7224 */ /* 0x000fce00078e000b */
.L_x_95:
[----:B0-----:R-:W-:Y:S05]  /*0840*/  BSYNC.RECONVERGENT B2 ;  /* 0x0000000000027941 */ /* 0x001fea0003800200 */
.L_x_94:
[----:B------:R-:W-:-:S07]  /*0850*/  VIADD R34, R8, 0x1 ;  /* 0x0000000108227836 */ /* 0x000fce0000000000 */
.L_x_93:
[----:B0-----:R-:W-:Y:S05]  /*0860*/  BSYNC.RECONVERGENT B1 ;  /* 0x0000000000017941 */ /* 0x001fea0003800200 */
.L_x_92:
[----:B------:R-:W-:-:S05]  /*0870*/  IMAD.SHL.U32 R8, R34, 0x40, RZ ;  /* 0x0000004022087824 */ /* 0x000fca00078e00ff */
[----:B------:R-:W-:-:S04]  /*0880*/  LOP3.LUT R8, R8, 0x40, RZ, 0xc0, !PT ;  /* 0x0000004008087812 */ /* 0x000fc800078ec0ff */
[----:B------:R-:W-:-:S05]  /*0890*/  IADD3 R36, P0, PT, R8, UR12, RZ ;  /* 0x0000000c08247c10 */ /* 0x000fca000ff1e0ff */
[----:B------:R-:W-:-:S05]  /*08a0*/  IMAD.X R37, RZ, RZ, UR13, P0 ;  /* 0x0000000dff257e24 */ /* 0x000fca00080e06ff */
[----:B------:R-:W2:Y:S04]  /*08b0*/  LDG.E.128.CONSTANT R8, desc[UR8][R36.64] ;  /* 0x0000000824087981 */ /* 0x000ea8000c1e9d00 */
[----:B------:R-:W3:Y:S04]  /*08c0*/  LDG.E.128.CONSTANT R12, desc[UR8][R36.64+0x10] ;  /* 0x00001008240c7981 */ /* 0x000ee8000c1e9d00 */
[----:B------:R-:W4:Y:S01]  /*08d0*/  LDG.E.128.CONSTANT R16, desc[UR8][R36.64+0x20] ;  /* 0x0000200824107981 */ /* 0x000f22000c1e9d00 */
[----:B------:R-:W-:Y:S01]  /*08e0*/  LOP3.LUT R30, R34, 0x1, RZ, 0xc0, !PT ;  /* 0x00000001221e7812 */ /* 0x000fe200078ec0ff */
[----:B------:R-:W-:Y:S01]  /*08f0*/  IMAD.MOV.U32 R31, RZ, RZ, 0x3da8ff83 ;  /* 0x3da8ff83ff1f7424 */ /* 0x000fe200078e00ff */
[----:B------:R-:W-:Y:S01]  /*0900*/  DMUL R32, R28, R28 ;  /* 0x0000001c1c207228 */ /* 0x000fe20000000000 */
[----:B------:R-:W-:Y:S01]  /*0910*/  BSSY.RECONVERGENT B1, `(.L_x_96) ;  /* 0x000002e000017945 */ /* 0x000fe20003800200 */
[----:B------:R-:W-:Y:S01]  /*0920*/  ISETP.NE.U32.AND P0, PT, R30, 0x1, PT ;  /* 0x000000011e00780c */ /* 0x000fe20003f05070 */
[----:B------:R-:W-:Y:S01]  /*0930*/  IMAD.MOV.U32 R30, RZ, RZ, 0x20fd8164 ;  /* 0x20fd8164ff1e7424 */ /* 0x000fe200078e00ff */
[----:B------:R-:W-:-:S02]  /*0940*/  DSETP.NEU.AND P1, PT, |R26|, +INF , PT ;  /* 0x7ff000001a00742a */ /* 0x000fc40003f2d200 */
[----:B------:R-:W-:Y:S02]  /*0950*/  FSEL R31, -R31, 0.11223486810922622681, !P0 ;  /* 0x3de5db651f1f7808 */ /* 0x000fe40004000100 */
[----:B------:R-:W-:-:S06]  /*0960*/  FSEL R30, R30, -8.06006814911005101289e+34, !P0 ;  /* 0xf9785eba1e1e7808 */ /* 0x000fcc0004000000 */
[----:B--2---:R-:W-:-:S04]  /*0970*/  DFMA R8, R32, R30, R8 ;  /* 0x0000001e2008722b */ /* 0x004fc80000000008 */
[----:B------:R-:W-:-:S04]  /*0980*/  @!P1 DMUL R30, RZ, R26 ;  /* 0x0000001aff1e9228 */ /* 0x000fc80000000000 */
[----:B------:R-:W-:-:S08]  /*0990*/  DFMA R8, R32, R8, R10 ;  /* 0x000000082008722b */ /* 0x000fd0000000000a */
[----:B---3--:R-:W-:-:S08]  /*09a0*/  DFMA R8, R32, R8, R12 ;  /* 0x000000082008722b */ /* 0x008fd0000000000c */
[----:B------:R-:W-:-:S08]  /*09b0*/  DFMA R8, R32, R8, R14 ;  /* 0x000000082008722b */ /* 0x000fd0000000000e */
[----:B----4-:R-:W-:-:S08]  /*09c0*/  DFMA R8, R32, R8, R16 ;  /* 0x000000082008722b */ /* 0x010fd00000000010 */
[----:B------:R-:W-:-:S08]  /*09d0*/  DFMA R8, R32, R8, R18 ;  /* 0x000000082008722b */ /* 0x000fd00000000012 */
[----:B------:R-:W-:Y:S02]  /*09e0*/  DFMA R28, R8, R28, R28 ;  /* 0x0000001c081c722b */ /* 0x000fe4000000001c */
[----:B------:R-:W-:-:S10]  /*09f0*/  DFMA R8, R32, R8, 1 ;  /* 0x3ff000002008742b */ /* 0x000fd40000000008 */
[----:B------:R-:W-:Y:S02]  /*0a00*/  FSEL R10, R8, R28, !P0 ;  /* 0x0000001c080a7208 */ /* 0x000fe40004000000 */
[----:B------:R-:W-:Y:S02]  /*0a10*/  FSEL R11, R9, R29, !P0 ;  /* 0x0000001d090b7208 */ /* 0x000fe40004000000 */
[----:B------:R-:W-:Y:S01]  /*0a20*/  LOP3.LUT P0, RZ, R34, 0x2, RZ, 0xc0, !PT ;  /* 0x0000000222ff7812 */ /* 0x000fe2000780c0ff */
[----:B------:R-:W-:-:S03]  /*0a30*/  @!P1 IMAD.MOV.U32 R34, RZ, RZ, RZ ;  /* 0x000000ffff229224 */ /* 0x000fc600078e00ff */
[----:B------:R-:W-:-:S10]  /*0a40*/  DADD R8, RZ, -R10 ;  /* 0x00000000ff087229 */ /* 0x000fd4000000080a */
[----:B------:R-:W-:Y:S02]  /*0a50*/  FSEL R28, R10, R8, !P0 ;  /* 0x000000080a1c7208 */ /* 0x000fe40004000000 */
[----:B------:R-:W-:Y:S01]  /*0a60*/  FSEL R29, R11, R9, !P0 ;  /* 0x000000090b1d7208 */ /* 0x000fe20004000000 */
[----:B------:R-:W-:Y:S06]  /*0a70*/  @!P1 BRA `(.L_x_97) ;  /* 0x00000000005c9947 */ /* 0x000fec0003800000 */
[----:B------:R-:W-:Y:S01]  /*0a80*/  UMOV UR6, 0x6dc9c883 ;  /* 0x6dc9c88300067882 */ /* 0x000fe20000000000 */
[----:B------:R-:W-:Y:S01]  /*0a90*/  UMOV UR7, 0x3fe45f30 ;  /* 0x3fe45f3000077882 */ /* 0x000fe20000000000 */
[C---:B------:R-:W-:Y:S02]  /*0aa0*/  DSETP.GE.AND P0, PT, |R26|.reuse, 2.14748364800000000000e+09, PT ;  /* 0x41e000001a00742a */ /* 0x040fe40003f06200 */
[----:B------:R-:W-:Y:S01]  /*0ab0*/  DMUL R34, R26, UR6 ;  /* 0x000000061a227c28 */ /* 0x000fe20008000000 */
[----:B------:R-:W-:Y:S01]  /*0ac0*/  UMOV UR6, 0x54442d18 ;  /* 0x54442d1800067882 */ /* 0x000fe20000000000 */
[----:B------:R-:W-:-:S08]  /*0ad0*/  UMOV UR7, 0x3ff921fb ;  /* 0x3ff921fb00077882 */ /* 0x000fd00000000000 */
[----:B------:R-:W0:Y:S08]  /*0ae0*/  F2I.F64 R34, R34 ;  /* 0x0000002200227311 */ /* 0x000e300000301100 */
[----:B0-----:R-:W0:Y:S02]  /*0af0*/  I2F.F64 R30, R34 ;  /* 0x00000022001e7312 */ /* 0x001e240000201c00 */
[----:B0-----:R-:W-:Y:S01]  /*0b00*/  DFMA R8, R30, -UR6, R26 ;  /* 0x800000061e087c2b */ /* 0x001fe2000800001a */
        /* <DEDUP_REMOVED lines=8> */
[----:B------:R-:W-:Y:S01]  /*0b90*/  MOV R30, 0xbc0 ;  /* 0x00000bc0001e7802 */ /* 0x000fe20000000f00 */
[----:B------:R-:W-:-:S07]  /*0ba0*/  IMAD.MOV.U32 R19, RZ, RZ, R27 ;  /* 0x000000ffff137224 */ /* 0x000fce00078e001b */
[----:B------:R-:W-:Y:S05]  /*0bb0*/  CALL.REL.NOINC `($_Z22y_create_matrix_on_gpuPdS_S_S_S_S_S_ddddiiidd$__internal_trig_reduction_slowpathd) ;  /* 0x0000001000687944 */ /* 0x000fea0003c00000 */
[----:B------:R-:W-:Y:S02]  /*0bc0*/  IMAD.MOV.U32 R34, RZ, RZ, R8 ;  /* 0x000000ffff227224 */ /* 0x000fe400078e0008 */
[----:B------:R-:W-:Y:S02]  /*0bd0*/  IMAD.MOV.U32 R30, RZ, RZ, R10 ;  /* 0x000000ffff1e7224 */ /* 0x000fe400078e000a */
[----:B------:R-:W-:-:S07]  /*0be0*/  IMAD.MOV.U32 R31, RZ, RZ, R11 ;  /* 0x000000ffff1f7224 */ /* 0x000fce00078e000b */
.L_x_97:
[----:B------:R-:W-:Y:S05]  /*0bf0*/  BSYNC.RECONVERGENT B1 ;  /* 0x0000000000017941 */ /* 0x000fea0003800200 */
.L_x_96:
        /* <DEDUP_REMOVED lines=10> */
[----:B------:R-:W-:Y:S01]  /*0ca0*/  UMOV UR6, 0x54442d18 ;  /* 0x54442d1800067882 */ /* 0x000fe20000000000 */
[----:B------:R-:W-:Y:S01]  /*0cb0*/  ISETP.NE.U32.AND P0, PT, R26, 0x1, PT ;  /* 0x000000011a00780c */ /* 0x000fe20003f05070 */
[----:B------:R-:W-:Y:S01]  /*0cc0*/  IMAD.MOV.U32 R26, RZ, RZ, 0x20fd8164 ;  /* 0x20fd8164ff1a7424 */ /* 0x000fe200078e00ff */
[----:B------:R-:W-:Y:S01]  /*0cd0*/  UMOV UR7, 0x401921fb ;  /* 0x401921fb00077882 */ /* 0x000fe20000000000 */
[----:B------:R-:W-:Y:S01]  /*0ce0*/  BSSY.RECONVERGENT B1, `(.L_x_98) ;  /* 0x0000026000017945 */ /* 0x000fe20003800200 */
[----:B------:R-:W-:-:S02]  /*0cf0*/  FSEL R27, -R27, 0.11223486810922622681, !P0 ;  /* 0x3de5db651b1b7808 */ /* 0x000fc40004000100 */
[----:B------:R-:W-:-:S06]  /*0d00*/  FSEL R26, R26, -8.06006814911005101289e+34, !P0 ;  /* 0xf9785eba1a1a7808 */ /* 0x000fcc0004000000 */
[----:B--2---:R-:W-:-:S08]  /*0d10*/  DFMA R8, R32, R26, R8 ;  /* 0x0000001a2008722b */ /* 0x004fd00000000008 */
[----:B------:R-:W-:Y:S02]  /*0d20*/  DFMA R8, R32, R8, R10 ;  /* 0x000000082008722b */ /* 0x000fe4000000000a */
[----:B------:R-:W-:-:S06]  /*0d30*/  DMUL R10, R28, UR6 ;  /* 0x000000061c0a7c28 */ /* 0x000fcc0008000000 */
[----:B---3--:R-:W-:Y:S02]  /*0d40*/  DFMA R8, R32, R8, R12 ;  /* 0x000000082008722b */ /* 0x008fe4000000000c */
[----:B------:R-:W-:Y:S02]  /*0d50*/  DMUL R10, R28, R10 ;  /* 0x0000000a1c0a7228 */ /* 0x000fe40000000000 */
[----:B------:R-:W-:-:S04]  /*0d60*/  DMUL R28, RZ, R24 ;  /* 0x00000018ff1c7228 */ /* 0x000fc80000000000 */
        /* <DEDUP_REMOVED lines=8> */
[----:B------:R-:W-:-:S03]  /*0df0*/  IMAD.MOV.U32 R34, RZ, RZ, 0x1 ;  /* 0x00000001ff227424 */ /* 0x000fc600078e00ff */
[----:B------:R-:W-:-:S10]  /*0e00*/  DADD R8, RZ, -R12 ;  /* 0x00000000ff087229 */ /* 0x000fd4000000080c */
[----:B------:R-:W-:Y:S02]  /*0e10*/  FSEL R26, R12, R8, !P0 ;  /* 0x000000080c1a7208 */ /* 0x000fe40004000000 */
[----:B------:R-:W-:Y:S01]  /*0e20*/  FSEL R27, R13, R9, !P0 ;  /* 0x000000090d1b7208 */ /* 0x000fe20004000000 */
[----:B------:R-:W-:-:S05]  /*0e30*/  DSETP.NEU.AND P0, PT, |R24|, +INF , PT ;  /* 0x7ff000001800742a */ /* 0x000fca0003f0d200 */
[----:B------:R-:W-:-:S09]  /*0e40*/  DMUL R26, R10, R26 ;  /* 0x0000001a0a1a7228 */ /* 0x000fd20000000000 */
[----:B------:R-:W-:Y:S05]  /*0e50*/  @!P0 BRA `(.L_x_99) ;  /* 0x0000000000388947 */ /* 0x000fea0003800000 */
[----:B------:R-:W-:Y:S01]  /*0e60*/  DSETP.GE.AND P0, PT, |R24|, 2.14748364800000000000e+09, PT ;  /* 0x41e000001800742a */ /* 0x000fe20003f06200 */
[----:B------:R-:W-:Y:S01]  /*0e70*/  BSSY.RECONVERGENT B2, `(.L_x_100) ;  /* 0x000000b000027945 */ /* 0x000fe20003800200 */
[----:B------:R-:W-:Y:S02]  /*0e80*/  IMAD.MOV.U32 R8, RZ, RZ, R2 ;  /* 0x000000ffff087224 */ /* 0x000fe400078e0002 */
[----:B------:R-:W-:Y:S02]  /*0e90*/  IMAD.MOV.U32 R28, RZ, RZ, R4 ;  /* 0x000000ffff1c7224 */ /* 0x000fe400078e0004 */
[----:B------:R-:W-:-:S08]  /*0ea0*/  IMAD.MOV.U32 R29, RZ, RZ, R5 ;  /* 0x000000ffff1d7224 */ /* 0x000fd000078e0005 */
[----:B------:R-:W-:Y:S05]  /*0eb0*/  @!P0 BRA `(.L_x_101) ;  /* 0x0000000000188947 */ /* 0x000fea0003800000 */
[----:B------:R-:W-:Y:S01]  /*0ec0*/  IMAD.MOV.U32 R10, RZ, RZ, R24 ;  /* 0x000000ffff0a7224 */ /* 0x000fe200078e0018 */
[----:B------:R-:W-:Y:S01]  /*0ed0*/  MOV R30, 0xf00 ;  /* 0x00000f00001e7802 */ /* 0x000fe20000000f00 */
[----:B------:R-:W-:-:S07]  /*0ee0*/  IMAD.MOV.U32 R19, RZ, RZ, R25 ;  /* 0x000000ffff137224 */ /* 0x000fce00078e0019 */
[----:B------:R-:W-:Y:S05]  /*0ef0*/  CALL.REL.NOINC `($_Z22y_create_matrix_on_gpuPdS_S_S_S_S_S_ddddiiidd$__internal_trig_reduction_slowpathd) ;  /* 0x0000000c00987944 */ /* 0x000fea0003c00000 */
[----:B------:R-:W-:Y:S02]  /*0f00*/  IMAD.MOV.U32 R28, RZ, RZ, R10 ;  /* 0x000000ffff1c7224 */ /* 0x000fe400078e000a */
[----:B------:R-:W-:-:S07]  /*0f10*/  IMAD.MOV.U32 R29, RZ, RZ, R11 ;  /* 0x000000ffff1d7224 */ /* 0x000fce00078e000b */
.L_x_101:
[----:B------:R-:W-:Y:S05]  /*0f20*/  BSYNC.RECONVERGENT B2 ;  /* 0x0000000000027941 */ /* 0x000fea0003800200 */
.L_x_100:
[----:B------:R-:W-:-:S07]  /*0f30*/  VIADD R34, R8, 0x1 ;  /* 0x0000000108227836 */ /* 0x000fce0000000000 */
.L_x_99:
[----:B------:R-:W-:Y:S05]  /*0f40*/  BSYNC.RECONVERGENT B1 ;  /* 0x0000000000017941 */ /* 0x000fea0003800200 */
.L_x_98:
        /* <DEDUP_REMOVED lines=9> */
[----:B------:R-:W-:Y:S01]  /*0fe0*/  UMOV UR6, 0x54442d18 ;  /* 0x54442d1800067882 */ /* 0x000fe20000000000 */
[----:B------:R-:W-:Y:S01]  /*0ff0*/  UMOV UR7, 0x400921fb ;  /* 0x400921fb00077882 */ /* 0x000fe20000000000 */
[----:B------:R-:W-:Y:S01]  /*1000*/  ISETP.NE.U32.AND P0, PT, R30, 0x1, PT ;  /* 0x000000011e00780c */ /* 0x000fe20003f05070 */
[----:B------:R-:W-:Y:S01]  /*1010*/  IMAD.MOV.U32 R30, RZ, RZ, 0x3da8ff83 ;  /* 0x3da8ff83ff1e7424 */ /* 0x000fe200078e00ff */
[----:B------:R-:W-:Y:S02]  /*1020*/  BSSY.RECONVERGENT B1, `(.L_x_102) ;  /* 0x000002d000017945 */ /* 0x000fe40003800200 */
[----:B------:R-:W-:-:S02]  /*1030*/  FSEL R32, R32, -8.06006814911005101289e+34, !P0 ;  /* 0xf9785eba20207808 */ /* 0x000fc40004000000 */
[----:B------:R-:W-:Y:S01]  /*1040*/  FSEL R33, -R30, 0.11223486810922622681, !P0 ;  /* 0x3de5db651e217808 */ /* 0x000fe20004000100 */
[----:B------:R-:W-:-:S08]  /*1050*/  DMUL R30, R28, R28 ;  /* 0x0000001c1c1e7228 */ /* 0x000fd00000000000 */
[----:B--2---:R-:W-:-:S08]  /*1060*/  DFMA R8, R30, R32, R8 ;  /* 0x000000201e08722b */ /* 0x004fd00000000008 */
[C---:B------:R-:W-:Y:S01]  /*1070*/  DFMA R8, R30.reuse, R8, R10 ;  /* 0x000000081e08722b */ /* 0x040fe2000000000a */
[----:B------:R-:W0:Y:S07]  /*1080*/  LDC.64 R10, c[0x0][0x3c0] ;  /* 0x0000f000ff0a7b82 */ /* 0x000e2e0000000a00 */
[----:B---3--:R-:W-:-:S08]  /*1090*/  DFMA R8, R30, R8, R12 ;  /* 0x000000081e08722b */ /* 0x008fd0000000000c */
[----:B------:R-:W-:-:S08]  /*10a0*/  DFMA R8, R30, R8, R14 ;  /* 0x000000081e08722b */ /* 0x000fd0000000000e */
[----:B----4-:R-:W-:-:S08]  /*10b0*/  DFMA R8, R30, R8, R16 ;  /* 0x000000081e08722b */ /* 0x010fd00000000010 */
[----:B------:R-:W-:Y:S02]  /*10c0*/  DFMA R18, R30, R8, R18 ;  /* 0x000000081e12722b */ /* 0x000fe40000000012 */
[----:B------:R-:W0:Y:S01]  /*10d0*/  MUFU.RCP64H R9, UR20 ;  /* 0x0000001400097d08 */ /* 0x000e220008001800 */
[----:B------:R-:W-:-:S05]  /*10e0*/  IMAD.MOV.U32 R8, RZ, RZ, 0x1 ;  /* 0x00000001ff087424 */ /* 0x000fca00078e00ff */
[----:B------:R-:W-:Y:S02]  /*10f0*/  DFMA R12, R18, R28, R28 ;  /* 0x0000001c120c722b */ /* 0x000fe4000000001c */
[----:B------:R-:W-:Y:S02]  /*1100*/  DFMA R18, R30, R18, 1 ;  /* 0x3ff000001e12742b */ /* 0x000fe40000000012 */
[----:B0-----:R-:W-:-:S08]  /*1110*/  DFMA R14, R8, -R10, 1 ;  /* 0x3ff00000080e742b */ /* 0x001fd0000000080a */
[----:B------:R-:W-:Y:S02]  /*1120*/  FSEL R16, R18, R12, !P0 ;  /* 0x0000000c12107208 */ /* 0x000fe40004000000 */
[----:B------:R-:W-:Y:S02]  /*1130*/  FSEL R17, R19, R13, !P0 ;  /* 0x0000000d13117208 */ /* 0x000fe40004000000 */
[----:B------:R-:W-:Y:S01]  /*1140*/  LOP3.LUT P0, RZ, R34, 0x2, RZ, 0xc0, !PT ;  /* 0x0000000222ff7812 */ /* 0x000fe2000780c0ff */
[----:B------:R-:W-:-:S03]  /*1150*/  DFMA R14, R14, R14, R14 ;  /* 0x0000000e0e0e722b */ /* 0x000fc6000000000e */
[----:B------:R-:W-:-:S05]  /*1160*/  DADD R12, RZ, -R16 ;  /* 0x00000000ff0c7229 */ /* 0x000fca0000000810 */
[----:B------:R-:W-:-:S05]  /*1170*/  DFMA R14, R8, R14, R8 ;  /* 0x0000000e080e722b */ /* 0x000fca0000000008 */
[----:B------:R-:W-:Y:S02]  /*1180*/  FSEL R12, R16, R12, !P0 ;  /* 0x0000000c100c7208 */ /* 0x000fe40004000000 */
[----:B------:R-:W-:Y:S01]  /*1190*/  FSEL R13, R17, R13, !P0 ;  /* 0x0000000d110d7208 */ /* 0x000fe20004000000 */
[----:B------:R-:W-:-:S05]  /*11a0*/  DFMA R8, R14, -R10, 1 ;  /* 0x3ff000000e08742b */ /* 0x000fca000000080a */
[----:B------:R-:W-:-:S03]  /*11b0*/  DMUL R26, R26, R12 ;  /* 0x0000000c1a1a7228 */ /* 0x000fc60000000000 */
[----:B------:R-:W-:-:S05]  /*11c0*/  DFMA R8, R14, R8, R14 ;  /* 0x000000080e08722b */ /* 0x000fca000000000e */
[----:B------:R-:W-:-:S08]  /*11d0*/  DFMA R32, -R26, UR18, R6 ;  /* 0x000000121a207c2b */ /* 0x000fd00008000106 */
[----:B------:R-:W-:-:S08]  /*11e0*/  DADD R14, R32, UR6 ;  /* 0x00000006200e7e29 */ /* 0x000fd00008000000 */
[----:B------:R-:W-:Y:S02]  /*11f0*/  DMUL R6, R14, R8 ;  /* 0x000000080e067228 */ /* 0x000fe40000000000 */
[----:B------:R-:W-:-:S06]  /*1200*/  FSETP.GEU.AND P1, PT, |R15|, 6.5827683646048100446e-37, PT ;  /* 0x036000000f00780b */ /* 0x000fcc0003f2e200 */
[----:B------:R-:W-:-:S08]  /*1210*/  DFMA R12, R6, -R10, R14 ;  /* 0x8000000a060c722b */ /* 0x000fd0000000000e */
[----:B------:R-:W-:-:S10]  /*1220*/  DFMA R8, R8, R12, R6 ;  /* 0x0000000c0808722b */ /* 0x000fd40000000006 */
[----:B------:R-:W-:-:S05]  /*1230*/  FFMA R6, RZ, UR20, R9 ;  /* 0x00000014ff067c23 */ /* 0x000fca0008000009 */
[----:B------:R-:W-:-:S13]  /*1240*/  FSETP.GT.AND P0, PT, |R6|, 1.469367938527859385e-39, PT ;  /* 0x001000000600780b */ /* 0x000fda0003f04200 */
[----:B------:R-:W-:Y:S05]  /*1250*/  @P0 BRA P1, `(.L_x_103) ;  /* 0x0000000000240947 */ /* 0x000fea0000800000 */
[----:B------:R-:W0:Y:S01]  /*1260*/  LDCU.64 UR6, c[0x0][0x3c0] ;  /* 0x00007800ff0677ac */ /* 0x000e220008000a00 */
[----:B------:R-:W-:Y:S01]  /*1270*/  IMAD.MOV.U32 R16, RZ, RZ, R14 ;  /* 0x000000ffff107224 */ /* 0x000fe200078e000e */
[----:B------:R-:W-:Y:S01]  /*1280*/  MOV R6, 0x12d0 ;  /* 0x000012d000067802 */ /* 0x000fe20000000f00 */
[----:B------:R-:W-:Y:S02]  /*1290*/  IMAD.MOV.U32 R17, RZ, RZ, R15 ;  /* 0x000000ffff117224 */ /* 0x000fe400078e000f */
[----:B0-----:R-:W-:Y:S02]  /*12a0*/  IMAD.U32 R14, RZ, RZ, UR6 ;  /* 0x00000006ff0e7e24 */ /* 0x001fe4000f8e00ff */
[----:B------:R-:W-:-:S07]  /*12b0*/  IMAD.U32 R15, RZ, RZ, UR7 ;  /* 0x00000007ff0f7e24 */ /* 0x000fce000f8e00ff */
[----:B------:R-:W-:Y:S05]  /*12c0*/  CALL.REL.NOINC `($__internal_4_$__cuda_sm20_div_rn_f64_full) ;  /* 0x00000004003c7944 */ /* 0x000fea0003c00000 */
[----:B------:R-:W-:Y:S02]  /*12d0*/  IMAD.MOV.U32 R8, RZ, RZ, R26 ;  /* 0x000000ffff087224 */ /* 0x000fe400078e001a */
[----:B------:R-:W-:-:S07]  /*12e0*/  IMAD.MOV.U32 R9, RZ, RZ, R27 ;  /* 0x000000ffff097224 */ /* 0x000fce00078e001b */
.L_x_103:
[----:B------:R-:W-:Y:S05]  /*12f0*/  BSYNC.RECONVERGENT B1 ;  /* 0x0000000000017941 */ /* 0x000fea0003800200 */
.L_x_102:
[----:B------:R-:W0:Y:S01]  /*1300*/  F2I.F64.FLOOR R8, R8 ;  /* 0x0000000800087311 */ /* 0x000e220000305100 */
[----:B------:R-:W1:Y:S01]  /*1310*/  LDC.64 R14, c[0x0][0x3b0] ;  /* 0x0000ec00ff0e7b82 */ /* 0x000e620000000a00 */
[----:B------:R-:W-:Y:S01]  /*1320*/  UMOV UR6, 0x54442d18 ;  /* 0x54442d1800067882 */ /* 0x000fe20000000000 */
[----:B------:R-:W-:Y:S01]  /*1330*/  UMOV UR7, 0x400921fb ;  /* 0x400921fb00077882 */ /* 0x000fe20000000000 */
[----:B------:R-:W-:Y:S04]  /*1340*/  BSSY.RECONVERGENT B1, `(.L_x_104) ;  /* 0x0000035000017945 */ /* 0x000fe80003800200 */
[----:B0-----:R-:W0:Y:S01]  /*1350*/  I2F.F64 R6, R8 ;  /* 0x0000000800067312 */ /* 0x001e220000201c00 */
[----:B------:R-:W-:-:S04]  /*1360*/  ISETP.GE.AND P0, PT, R8, UR4, PT ;  /* 0x0000000408007c0c */ /* 0x000fc8000bf06270 */
[----:B------:R-:W-:Y:S01]  /*1370*/  ISETP.LT.OR P0, PT, R8, 0x1, P0 ;  /* 0x000000010800780c */ /* 0x000fe20000701670 */
[----:B0-----:R-:W-:-:S08]  /*1380*/  DADD R6, R6, 0.5 ;  /* 0x3fe0000006067429 */ /* 0x001fd00000000000 */
[----:B------:R-:W-:-:S08]  /*1390*/  DFMA R6, R6, R10, -UR6 ;  /* 0x8000000606067e2b */ /* 0x000fd0000800000a */
[----:B------:R-:W-:Y:S01]  /*13a0*/  DADD R12, R32, -R6 ;  /* 0x00000000200c7229 */ /* 0x000fe20000000806 */
[----:B-1----:R-:W-:Y:S01]  /*13b0*/  IMAD.WIDE R32, R0, 0x8, R14 ;  /* 0x0000000800207825 */ /* 0x002fe200078e020e */
[----:B------:R-:W-:Y:S09]  /*13c0*/  @P0 BRA `(.L_x_105) ;  /* 0x0000000000ac0947 */ /* 0x000ff20003800000 */
[----:B------:R-:W0:Y:S01]  /*13d0*/  MUFU.RCP64H R7, UR20 ;  /* 0x0000001400077d08 */ /* 0x000e220008001800 */
[----:B------:R-:W-:Y:S01]  /*13e0*/  IMAD.MOV.U32 R6, RZ, RZ, 0x1 ;  /* 0x00000001ff067424 */ /* 0x000fe200078e00ff */
[----:B------:R-:W-:Y:S01]  /*13f0*/  FSETP.GEU.AND P1, PT, |R13|, 6.5827683646048100446e-37, PT ;  /* 0x036000000d00780b */ /* 0x000fe20003f2e200 */
[----:B------:R-:W-:Y:S04]  /*1400*/  BSSY.RECONVERGENT B2, `(.L_x_106) ;  /* 0x0000015000027945 */ /* 0x000fe80003800200 */
[----:B0-----:R-:W-:-:S08]  /*1410*/  DFMA R14, R6, -R10, 1 ;  /* 0x3ff00000060e742b */ /* 0x001fd0000000080a */
[----:B------:R-:W-:-:S08]  /*1420*/  DFMA R14, R14, R14, R14 ;  /* 0x0000000e0e0e722b */ /* 0x000fd0000000000e */
[----:B------:R-:W-:-:S08]  /*1430*/  DFMA R14, R6, R14, R6 ;  /* 0x0000000e060e722b */ /* 0x000fd00000000006 */
[----:B------:R-:W-:-:S08]  /*1440*/  DFMA R6, R14, -R10, 1 ;  /* 0x3ff000000e06742b */ /* 0x000fd0000000080a */
[----:B------:R-:W-:-:S08]  /*1450*/  DFMA R14, R14, R6, R14 ;  /* 0x000000060e0e722b */ /* 0x000fd0000000000e */
[----:B------:R-:W-:-:S08]  /*1460*/  DMUL R6, R14, R12 ;  /* 0x0000000c0e067228 */ /* 0x000fd00000000000 */
        /* <DEDUP_REMOVED lines=14> */
.L_x_107:
[----:B------:R-:W-:Y:S05]  /*1550*/  BSYNC.RECONVERGENT B2 ;  /* 0x0000000000027941 */ /* 0x000fea0003800200 */
.L_x_106:
[----:B------:R-:W0:Y:S01]  /*1560*/  LDC.64 R10, c[0x0][0x3a8] ;  /* 0x0000ea00ff0a7b82 */ /* 0x000e220000000a00 */
[----:B------:R-:W-:-:S04]  /*1570*/  IMAD R9, R3, UR21, R8 ;  /* 0x0000001503097c24 */ /* 0x000fc8000f8e0208 */
[----:B0-----:R-:W-:-:S05]  /*1580*/  IMAD.WIDE R8, R9, 0x8, R10 ;  /* 0x0000000809087825 */ /* 0x001fca00078e020a */
[----:B------:R-:W2:Y:S04]  /*1590*/  LDG.E.64 R10, desc[UR8][R8.64+-0x8] ;  /* 0xfffff808080a7981 */ /* 0x000ea8000c1e1b00 */
[----:B------:R-:W3:Y:S04]  /*15a0*/  LDG.E.64 R14, desc[UR8][R8.64] ;  /* 0x00000008080e7981 */ /* 0x000ee8000c1e1b00 */
[----:B------:R-:W4:Y:S01]  /*15b0*/  LDG.E.64 R18, desc[UR8][R8.64+0x8] ;  /* 0x0000080808127981 */ /* 0x000f22000c1e1b00 */
[C---:B------:R-:W-:Y:S02]  /*15c0*/  DADD R12, R6.reuse, -1 ;  /* 0xbff00000060c7429 */ /* 0x040fe40000000000 */
[----:B------:R-:W-:-:S02]  /*15d0*/  DADD R16, R6, 1 ;  /* 0x3ff0000006107429 */ /* 0x000fc40000000000 */
[----:B--2---:R-:W-:-:S04]  /*15e0*/  DMUL R10, R10, 0.5 ;  /* 0x3fe000000a0a7828 */ /* 0x004fc80000000000 */
[----:B---3--:R-:W-:-:S04]  /*15f0*/  DMUL R14, R12, R14 ;  /* 0x0000000e0c0e7228 */ /* 0x008fc80000000000 */
[----:B------:R-:W-:Y:S02]  /*1600*/  DMUL R10, R10, R12 ;  /* 0x0000000c0a0a7228 */ /* 0x000fe40000000000 */
[----:B----4-:R-:W-:Y:S02]  /*1610*/  DMUL R18, R18, 0.5 ;  /* 0x3fe0000012127828 */ /* 0x010fe40000000000 */
[----:B------:R-:W-:-:S06]  /*1620*/  DMUL R14, R14, R16 ;  /* 0x000000100e0e7228 */ /* 0x000fcc0000000000 */
[----:B------:R-:W-:Y:S02]  /*1630*/  DMUL R18, R16, R18 ;  /* 0x0000001210127228 */ /* 0x000fe40000000000 */
[----:B------:R-:W-:-:S08]  /*1640*/  DFMA R10, R10, R6, -R14 ;  /* 0x000000060a0a722b */ /* 0x000fd0000000080e */
[----:B------:R-:W-:-:S07]  /*1650*/  DFMA R10, R18, R6, R10 ;  /* 0x00000006120a722b */ /* 0x000fce000000000a */
[----:B------:R0:W-:Y:S01]  /*1660*/  STG.E.64 desc[UR8][R32.64], R10 ;  /* 0x0000000a20007986 */ /* 0x0001e2000c101b08 */
[----:B------:R-:W-:Y:S05]  /*1670*/  BRA `(.L_x_108) ;  /* 0x0000000000047947 */ /* 0x000fea0003800000 */
.L_x_105:
[----:B------:R1:W-:Y:S02]  /*1680*/  STG.E.64 desc[UR8][R32.64], RZ ;  /* 0x000000ff20007986 */ /* 0x0003e4000c101b08 */
.L_x_108:
[----:B------:R-:W-:Y:S05]  /*1690*/  BSYNC.RECONVERGENT B1 ;  /* 0x0000000000017941 */ /* 0x000fea0003800200 */
.L_x_104:
[----:B------:R-:W2:Y:S08]  /*16a0*/  LDC.64 R6, c[0x0][0x380] ;  /* 0x0000e000ff067b82 */ /* 0x000eb00000000a00 */
[----:B------:R-:W3:Y:S08]  /*16b0*/  LDC.64 R8, c[0x0][0x388] ;  /* 0x0000e200ff087b82 */ /* 0x000ef00000000a00 */
[----:B0-----:R-:W0:Y:S01]  /*16c0*/  LDC.64 R10, c[0x0][0x390] ;  /* 0x0000e400ff0a7b82 */ /* 0x001e220000000a00 */
[----:B--2---:R-:W-:-:S07]  /*16d0*/  IMAD.WIDE R6, R0, 0x8, R6 ;  /* 0x0000000800067825 */ /* 0x004fce00078e0206 */
[----:B------:R-:W2:Y:S01]  /*16e0*/  LDC.64 R12, c[0x0][0x398] ;  /* 0x0000e600ff0c7b82 */ /* 0x000ea20000000a00 */
[----:B------:R4:W-:Y:S01]  /*16f0*/  STG.E.64 desc[UR8][R6.64], R22 ;  /* 0x0000001606007986 */ /* 0x0009e2000c101b08 */
[----:B---3--:R-:W-:-:S05]  /*1700*/  IMAD.WIDE R8, R0, 0x8, R8 ;  /* 0x0000000800087825 */ /* 0x008fca00078e0208 */
[----:B------:R4:W-:Y:S01]  /*1710*/  STG.E.64 desc[UR8][R8.64], R20 ;  /* 0x0000001408007986 */ /* 0x0009e2000c101b08 */
[----:B0-----:R-:W-:-:S05]  /*1720*/  IMAD.WIDE R10, R0, 0x8, R10 ;  /* 0x00000008000a7825 */ /* 0x001fca00078e020a */
[----:B------:R4:W-:Y:S04]  /*1730*/  STG.E.64 desc[UR8][R10.64], R22 ;  /* 0x000000160a007986 */ /* 0x0009e8000c101b08 */
[----:B-1----:R-:W3:Y:S01]  /*1740*/  LDG.E.64 R32, desc[UR8][R32.64] ;  /* 0x0000000820207981 */ /* 0x002ee2000c1e1b00 */
[----:B--2---:R-:W-:-:S04]  /*1750*/  IMAD.WIDE R12, R0, 0x8, R12 ;  /* 0x00000008000c7825 */ /* 0x004fc800078e020c */
[----:B------:R-:W-:-:S05]  /*1760*/  VIADD R0, R0, UR5 ;  /* 0x0000000500007c36 */ /* 0x000fca0008000000 */
[----:B------:R-:W-:Y:S01]  /*1770*/  ISETP.GE.AND P0, PT, R0, UR22, PT ;  /* 0x0000001600007c0c */ /* 0x000fe2000bf06270 */
[----:B---3--:R4:W-:-:S12]  /*1780*/  STG.E.64 desc[UR8][R12.64], R32 ;  /* 0x000000200c007986 */ /* 0x0089d8000c101b08 */
[----:B------:R-:W-:Y:S05]  /*1790*/  @!P0 BRA `(.L_x_109) ;  /* 0xffffffec002c8947 */ /* 0x000fea000383ffff */
[----:B------:R-:W-:Y:S05]  /*17a0*/  BSYNC.RECONVERGENT B0 ;  /* 0x0000000000007941 */ /* 0x000fea0003800200 */
.L_x_91:
[----:B------:R-:W-:Y:S05]  /*17b0*/  EXIT ;  /* 0x000000000000794d */ /* 0x000fea0003800000 */
        .weak           $__internal_4_$__cuda_sm20_div_rn_f64_full
        .type           $__internal_4_$__cuda_sm20_div_rn_f64_full,@function
        .size           $__internal_4_$__cuda_sm20_div_rn_f64_full,($_Z22y_create_matrix_on_gpuPdS_S_S_S_S_S_ddddiiidd$__internal_trig_reduction_slowpathd - $__internal_4_$__cuda_sm20_div_rn_f64_full)
$__internal_4_$__cuda_sm20_div_rn_f64_full:
        /* <DEDUP_REMOVED lines=11> */
[----:B------:R-:W-:-:S03]  /*1870*/  ISETP.GE.U32.AND P1, PT, R7, R34, PT ;  /* 0x000000220700720c */ /* 0x000fc60003f26070 */
[----:B------:R-:W-:Y:S02]  /*1880*/  @!P2 LOP3.LUT R26, R15, 0x7ff00000, RZ, 0xc0, !PT ;  /* 0x7ff000000f1aa812 */ /* 0x000fe400078ec0ff */
[----:B------:R-:W0:Y:S02]  /*1890*/  MUFU.RCP64H R19, R13 ;  /* 0x0000000d00137308 */ /* 0x000e240000001800 */
[----:B------:R-:W-:Y:S02]  /*18a0*/  @!P2 ISETP.GE.U32.AND P3, PT, R7, R26, PT ;  /* 0x0000001a0700a20c */ /* 0x000fe40003f66070 */
[----:B------:R-:W-:Y:S02]  /*18b0*/  @!P0 LOP3.LUT R34, R13, 0x7ff00000, RZ, 0xc0, !PT ;  /* 0x7ff000000d228812 */ /* 0x000fe400078ec0ff */
[----:B------:R-:W-:-:S04]  /*18c0*/  @!P2 SEL R27, R9, 0x63400000, !P3 ;  /* 0x63400000091ba807 */ /* 0x000fc80005800000 */
[----:B------:R-:W-:-:S04]  /*18d0*/  @!P2 LOP3.LUT R30, R27, 0x80000000, R17, 0xf8, !PT ;  /* 0x800000001b1ea812 */ /* 0x000fc800078ef811 */
[----:B------:R-:W-:Y:S01]  /*18e0*/  @!P2 LOP3.LUT R31, R30, 0x100000, RZ, 0xfc, !PT ;  /* 0x001000001e1fa812 */ /* 0x000fe200078efcff */
[----:B------:R-:W-:Y:S01]  /*18f0*/  @!P2 IMAD.MOV.U32 R30, RZ, RZ, RZ ;  /* 0x000000ffff1ea224 */ /* 0x000fe200078e00ff */
[----:B0-----:R-:W-:-:S08]  /*1900*/  DFMA R28, R18, -R12, 1 ;  /* 0x3ff00000121c742b */ /* 0x001fd0000000080c */
[----:B------:R-:W-:-:S08]  /*1910*/  DFMA R28, R28, R28, R28 ;  /* 0x0000001c1c1c722b */ /* 0x000fd0000000001c */
[----:B------:R-:W-:Y:S01]  /*1920*/  DFMA R28, R18, R28, R18 ;  /* 0x0000001c121c722b */ /* 0x000fe20000000012 */
[----:B------:R-:W-:Y:S01]  /*1930*/  SEL R19, R9, 0x63400000, !P1 ;  /* 0x6340000009137807 */ /* 0x000fe20004800000 */
[----:B------:R-:W-:-:S03]  /*1940*/  IMAD.MOV.U32 R18, RZ, RZ, R16 ;  /* 0x000000ffff127224 */ /* 0x000fc600078e0010 */
[----:B------:R-:W-:-:S03]  /*1950*/  LOP3.LUT R19, R19, 0x800fffff, R17, 0xf8, !PT ;  /* 0x800fffff13137812 */ /* 0x000fc600078ef811 */
[----:B------:R-:W-:-:S03]  /*1960*/  DFMA R26, R28, -R12, 1 ;  /* 0x3ff000001c1a742b */ /* 0x000fc6000000080c */
[----:B------:R-:W-:-:S05]  /*1970*/  @!P2 DFMA R18, R18, 2, -R30 ;  /* 0x400000001212a82b */ /* 0x000fca000000081e */
[----:B------:R-:W-:-:S08]  /*1980*/  DFMA R26, R28, R26, R28 ;  /* 0x0000001a1c1a722b */ /* 0x000fd0000000001c */
[----:B------:R-:W-:-:S08]  /*1990*/  DMUL R28, R26, R18 ;  /* 0x000000121a1c7228 */ /* 0x000fd00000000000 */
[----:B------:R-:W-:-:S08]  /*19a0*/  DFMA R30, R28, -R12, R18 ;  /* 0x8000000c1c1e722b */ /* 0x000fd00000000012 */
[----:B------:R-:W-:Y:S01]  /*19b0*/  DFMA R30, R26, R30, R28 ;  /* 0x0000001e1a1e722b */ /* 0x000fe2000000001c */
[----:B------:R-:W-:Y:S01]  /*19c0*/  IMAD.MOV.U32 R28, RZ, RZ, R7 ;  /* 0x000000ffff1c7224 */ /* 0x000fe200078e0007 */
[----:B------:R-:W-:Y:S01]  /*19d0*/  @!P2 LOP3.LUT R28, R19, 0x7ff00000, RZ, 0xc0, !PT ;  /* 0x7ff00000131ca812 */ /* 0x000fe200078ec0ff */
[----:B------:R-:W-:-:S04]  /*19e0*/  VIADD R27, R34, 0xffffffff ;  /* 0xffffffff221b7836 */ /* 0x000fc80000000000 */
[----:B------:R-:W-:-:S05]  /*19f0*/  VIADD R26, R28, 0xffffffff ;  /* 0xffffffff1c1a7836 */ /* 0x000fca0000000000 */
[----:B------:R-:W-:-:S04]  /*1a00*/  ISETP.GT.U32.AND P0, PT, R26, 0x7feffffe, PT ;  /* 0x7feffffe1a00780c */ /* 0x000fc80003f04070 */
[----:B------:R-:W-:-:S13]  /*1a10*/  ISETP.GT.U32.OR P0, PT, R27, 0x7feffffe, P0 ;  /* 0x7feffffe1b00780c */ /* 0x000fda0000704470 */
        /* <DEDUP_REMOVED lines=28> */
.L_x_111:
        /* <DEDUP_REMOVED lines=16> */
.L_x_114:
[----:B------:R-:W-:Y:S01]  /*1ce0*/  LOP3.LUT R27, R15, 0x80000, RZ, 0xfc, !PT ;  /* 0x000800000f1b7812 */ /* 0x000fe200078efcff */
[----:B------:R-:W-:Y:S01]  /*1cf0*/  IMAD.MOV.U32 R26, RZ, RZ, R14 ;  /* 0x000000ffff1a7224 */ /* 0x000fe200078e000e */
[----:B------:R-:W-:Y:S06]  /*1d00*/  BRA `(.L_x_112) ;  /* 0x0000000000087947 */ /* 0x000fec0003800000 */
.L_x_113:
[----:B------:R-:W-:Y:S01]  /*1d10*/  LOP3.LUT R27, R17, 0x80000, RZ, 0xfc, !PT ;  /* 0x00080000111b7812 */ /* 0x000fe200078efcff */
[----:B------:R-:W-:-:S07]  /*1d20*/  IMAD.MOV.U32 R26, RZ, RZ, R16 ;  /* 0x000000ffff1a7224 */ /* 0x000fce00078e0010 */
.L_x_112:
[----:B------:R-:W-:Y:S05]  /*1d30*/  BSYNC.RECONVERGENT B3 ;  /* 0x0000000000037941 */ /* 0x000fea0003800200 */
.L_x_110:
[----:B------:R-:W-:-:S04]  /*1d40*/  IMAD.MOV.U32 R7, RZ, RZ, 0x0 ;  /* 0x00000000ff077424 */ /* 0x000fc800078e00ff */
[----:B------:R-:W-:Y:S05]  /*1d50*/  RET.REL.NODEC R6 `(_Z22y_create_matrix_on_gpuPdS_S_S_S_S_S_ddddiiidd) ;  /* 0xffffffe006a87950 */ /* 0x000fea0003c3ffff */
        .type           $_Z22y_create_matrix_on_gpuPdS_S_S_S_S_S_ddddiiidd$__internal_trig_reduction_slowpathd,@function
        .size           $_Z22y_create_matrix_on_gpuPdS_S_S_S_S_S_ddddiiidd$__internal_trig_reduction_slowpathd,(.L_x_160 - $_Z22y_create_matrix_on_gpuPdS_S_S_S_S_S_ddddiiidd$__internal_trig_reduction_slowpathd)
$_Z22y_create_matrix_on_gpuPdS_S_S_S_S_S_ddddiiidd$__internal_trig_reduction_slowpathd:
[--C-:B------:R-:W-:Y:S01]  /*1d60*/  SHF.R.U32.HI R18, RZ, 0x14, R19.reuse ;  /* 0x00000014ff127819 */ /* 0x100fe20000011613 */
[----:B------:R-:W-:Y:S02]  /*1d70*/  IMAD.MOV.U32 R11, RZ, RZ, R19 ;  /* 0x000000ffff0b7224 */ /* 0x000fe400078e0013 */
[----:B------:R-:W-:Y:S01]  /*1d80*/  IMAD.MOV.U32 R8, RZ, RZ, RZ ;  /* 0x000000ffff087224 */ /* 0x000fe200078e00ff */
[----:B------:R-:W-:-:S04]  /*1d90*/  LOP3.LUT R9, R18, 0x7ff, RZ, 0xc0, !PT ;  /* 0x000007ff12097812 */ /* 0x000fc800078ec0ff */
[----:B------:R-:W-:-:S13]  /*1da0*/  ISETP.NE.AND P0, PT, R9, 0x7ff, PT ;  /* 0x000007ff0900780c */ /* 0x000fda0003f05270 */
[----:B------:R-:W-:Y:S05]  /*1db0*/  @!P0 BRA `(.L_x_115) ;  /* 0x0000000800448947 */ /* 0x000fea0003800000 */
[----:B------:R-:W-:Y:S01]  /*1dc0*/  VIADD R8, R9, 0xfffffc00 ;  /* 0xfffffc0009087836 */ /* 0x000fe20000000000 */
[----:B------:R-:W-:Y:S01]  /*1dd0*/  BSSY.RECONVERGENT B3, `(.L_x_116) ;  /* 0x000002e000037945 */ /* 0x000fe20003800200 */
[----:B------:R-:W-:-:S03]  /*1de0*/  CS2R R12, SRZ ;  /* 0x00000000000c7805 */ /* 0x000fc6000001ff00 */
[----:B------:R-:W-:Y:S02]  /*1df0*/  SHF.R.U32.HI R17, RZ, 0x6, R8 ;  /* 0x00000006ff117819 */ /* 0x000fe40000011608 */
[----:B------:R-:W-:Y:S02]  /*1e00*/  ISETP.GE.U32.AND P0, PT, R8, 0x80, PT ;  /* 0x000000800800780c */ /* 0x000fe40003f06070 */
[C---:B------:R-:W-:Y:S02]  /*1e10*/  IADD3 R16, PT, PT, -R17.reuse, 0x13, RZ ;  /* 0x0000001311107810 */ /* 0x040fe40007ffe1ff */
[----:B------:R-:W-:Y:S02]  /*1e20*/  IADD3 R14, PT, PT, -R17, 0xf, RZ ;  /* 0x0000000f110e7810 */ /* 0x000fe40007ffe1ff */
[----:B------:R-:W-:-:S04]  /*1e30*/  SEL R16, R16, 0x12, P0 ;  /* 0x0000001210107807 */ /* 0x000fc80000000000 */
[----:B------:R-:W-:-:S13]  /*1e40*/  ISETP.GE.AND P0, PT, R14, R16, PT ;  /* 0x000000100e00720c */ /* 0x000fda0003f06270 */
[----:B------:R-:W-:Y:S05]  /*1e50*/  @P0 BRA `(.L_x_117) ;  /* 0x0000000000940947 */ /* 0x000fea0003800000 */
[----:B------:R-:W0:Y:S01]  /*1e60*/  LDC.64 R8, c[0x0][0x358] ;  /* 0x0000d600ff087b82 */ /* 0x000e220000000a00 */
[C---:B------:R-:W-:Y:S01]  /*1e70*/  SHF.L.U64.HI R33, R10.reuse, 0xb, R11 ;  /* 0x0000000b0a217819 */ /* 0x040fe2000001020b */
[----:B------:R-:W-:Y:S01]  /*1e80*/  BSSY.RECONVERGENT B4, `(.L_x_118) ;  /* 0x0000021000047945 */ /* 0x000fe20003800200 */
[----:B------:R-:W-:Y:S01]  /*1e90*/  IMAD.SHL.U32 R15, R10, 0x800, RZ ;  /* 0x000008000a0f7824 */ /* 0x000fe200078e00ff */
[----:B------:R-:W-:Y:S01]  /*1ea0*/  IADD3 R31, PT, PT, RZ, -R17, -R16 ;  /* 0x80000011ff1f7210 */ /* 0x000fe20007ffe810 */
[----:B------:R-:W-:Y:S01]  /*1eb0*/  IMAD.MOV.U32 R32, RZ, RZ, RZ ;  /* 0x000000ffff207224 */ /* 0x000fe200078e00ff */
[----:B------:R-:W-:Y:S02]  /*1ec0*/  CS2R R12, SRZ ;  /* 0x00000000000c7805 */ /* 0x000fe4000001ff00 */
[----:B------:R-:W-:-:S07]  /*1ed0*/  LOP3.LUT R33, R33, 0x80000000, RZ, 0xfc, !PT ;  /* 0x8000000021217812 */ /* 0x000fce00078efcff */
.L_x_119:
[----:B------:R-:W1:Y:S01]  /*1ee0*/  LDC.64 R10, c[0x4][RZ] ;  /* 0x01000000ff0a7b82 */ /* 0x000e620000000a00 */
[----:B0-----:R-:W-:Y:S02]  /*1ef0*/  R2UR UR6, R8 ;  /* 0x00000000080672ca */ /* 0x001fe400000e0000 */
[----:B------:R-:W-:Y:S01]  /*1f00*/  R2UR UR7, R9 ;  /* 0x00000000090772ca */ /* 0x000fe200000e0000 */
[----:B-1----:R-:W-:-:S12]  /*1f10*/  IMAD.WIDE R10, R14, 0x8, R10 ;  /* 0x000000080e0a7825 */ /* 0x002fd800078e020a */
[----:B------:R-:W2:Y:S01]  /*1f20*/  LDG.E.64.CONSTANT R10, desc[UR6][R10.64] ;  /* 0x000000060a0a7981 */ /* 0x000ea2000c1e9b00 */
[----:B------:R-:W-:Y:S02]  /*1f30*/  VIADD R31, R31, 0x1 ;  /* 0x000000011f1f7836 */ /* 0x000fe40000000000 */
[----:B------:R-:W-:Y:S02]  /*1f40*/  VIADD R14, R14, 0x1 ;  /* 0x000000010e0e7836 */ /* 0x000fe40000000000 */
[----:B--2---:R-:W-:-:S04]  /*1f50*/  IMAD.WIDE.U32 R12, P2, R10, R15, R12 ;  /* 0x0000000f0a0c7225 */ /* 0x004fc8000784000c */
[C---:B------:R-:W-:Y:S02]  /*1f60*/  IMAD R35, R10.reuse, R33, RZ ;  /* 0x000000210a237224 */ /* 0x040fe400078e02ff */
[----:B------:R-:W-:Y:S02]  /*1f70*/  IMAD R34, R11, R15, RZ ;  /* 0x0000000f0b227224 */ /* 0x000fe400078e02ff */
[----:B------:R-:W-:Y:S01]  /*1f80*/  IMAD.HI.U32 R37, R10, R33, RZ ;  /* 0x000000210a257227 */ /* 0x000fe200078e00ff */
[----:B------:R-:W-:-:S03]  /*1f90*/  IADD3 R13, P0, PT, R35, R13, RZ ;  /* 0x0000000d230d7210 */ /* 0x000fc60007f1e0ff */
[----:B------:R-:W-:Y:S01]  /*1fa0*/  IMAD.X R37, RZ, RZ, R37, P2 ;  /* 0x000000ffff257224 */ /* 0x000fe200010e0625 */
[----:B------:R-:W-:Y:S01]  /*1fb0*/  IADD3 R35, P1, PT, R34, R13, RZ ;  /* 0x0000000d22237210 */ /* 0x000fe20007f3e0ff */
[----:B------:R-:W-:Y:S02]  /*1fc0*/  IMAD.MOV.U32 R34, RZ, RZ, R12 ;  /* 0x000000ffff227224 */ /* 0x000fe400078e000c */
[----:B------:R-:W-:-:S04]  /*1fd0*/  IMAD.HI.U32 R12, R11, R15, RZ ;  /* 0x0000000f0b0c7227 */ /* 0x000fc800078e00ff */
[----:B------:R-:W-:Y:S01]  /*1fe0*/  IMAD.HI.U32 R10, R11, R33, RZ ;  /* 0x000000210b0a7227 */ /* 0x000fe200078e00ff */
[----:B------:R-:W-:-:S03]  /*1ff0*/  IADD3.X R12, P0, PT, R12, R37, RZ, P0, !PT ;  /* 0x000000250c0c7210 */ /* 0x000fc6000071e4ff */
[----:B------:R-:W-:Y:S02]  /*2000*/  IMAD R11, R11, R33, RZ ;  /* 0x000000210b0b7224 */ /* 0x000fe400078e02ff */
[----:B------:R-:W-:Y:S01]  /*2010*/  IMAD.X R10, RZ, RZ, R10, P0 ;  /* 0x000000ffff0a7224 */ /* 0x000fe200000e060a */
[----:B------:R-:W-:Y:S01]  /*2020*/  ISETP.NE.AND P0, PT, R31, -0xf, PT ;  /* 0xfffffff11f00780c */ /* 0x000fe20003f05270 */
[C---:B------:R-:W-:Y:S01]  /*2030*/  IMAD R13, R32.reuse, 0x8, R1 ;  /* 0x00000008200d7824 */ /* 0x040fe200078e0201 */
[----:B------:R-:W-:Y:S01]  /*2040*/  IADD3.X R12, P1, PT, R11, R12, RZ, P1, !PT ;  /* 0x0000000c0b0c7210 */ /* 0x000fe20000f3e4ff */
[----:B------:R-:W-:-:S03]  /*2050*/  VIADD R32, R32, 0x1 ;  /* 0x0000000120207836 */ /* 0x000fc60000000000 */
[----:B------:R0:W-:Y:S02]  /*2060*/  STL.64 [R13], R34 ;  /* 0x000000220d007387 */ /* 0x0001e40000100a00 */
[----:B0-----:R-:W-:-:S05]  /*2070*/  IMAD.X R13, RZ, RZ, R10, P1 ;  /* 0x000000ffff0d7224 */ /* 0x001fca00008e060a */
[----:B------:R-:W-:Y:S05]  /*2080*/  @P0 BRA `(.L_x_119) ;  /* 0xfffffffc00940947 */ /* 0x000fea000383ffff */
[----:B------:R-:W-:Y:S05]  /*2090*/  BSYNC.RECONVERGENT B4 ;  /* 0x0000000000047941 */ /* 0x000fea0003800200 */
.L_x_118:
[----:B------:R-:W-:-:S07]  /*20a0*/  IMAD.MOV.U32 R14, RZ, RZ, R16 ;  /* 0x000000ffff0e7224 */ /* 0x000fce00078e0010 */
.L_x_117:
[----:B------:R-:W-:Y:S05]  /*20b0*/  BSYNC.RECONVERGENT B3 ;  /* 0x0000000000037941 */ /* 0x000fea0003800200 */
.L_x_116:
[----:B------:R-:W-:Y:S01]  /*20c0*/  LOP3.LUT P0, R31, R18, 0x3f, RZ, 0xc0, !PT ;  /* 0x0000003f121f7812 */ /* 0x000fe2000780c0ff */
[----:B------:R-:W-:-:S04]  /*20d0*/  IMAD.IADD R8, R17, 0x1, R14 ;  /* 0x0000000111087824 */ /* 0x000fc800078e020e */
[----:B------:R-:W-:-:S05]  /*20e0*/  IMAD.U32 R35, R8, 0x8, R1 ;  /* 0x0000000808237824 */ /* 0x000fca00078e0001 */
[----:B------:R0:W-:Y:S04]  /*20f0*/  STL.64 [R35+-0x78], R12 ;  /* 0xffff880c23007387 */ /* 0x0001e80000100a00 */
[----:B------:R-:W2:Y:S04]  /*2100*/  @P0 LDL.64 R14, [R1+0x8] ;  /* 0x00000800010e0983 */ /* 0x000ea80000100a00 */
[----:B------:R-:W3:Y:S04]  /*2110*/  LDL.64 R10, [R1+0x10] ;  /* 0x00001000010a7983 */ /* 0x000ee80000100a00 */
[----:B------:R-:W4:Y:S01]  /*2120*/  LDL.64 R8, [R1+0x18] ;  /* 0x0000180001087983 */ /* 0x000f220000100a00 */
[----:B------:R-:W-:Y:S01]  /*2130*/  BSSY.RECONVERGENT B3, `(.L_x_120) ;  /* 0x0000035000037945 */ /* 0x000fe20003800200 */
[----:B--2---:R-:W-:-:S02]  /*2140*/  @P0 SHF.R.U64 R16, R14, 0x1, R15 ;  /* 0x000000010e100819 */ /* 0x004fc4000000120f */
[----:B------:R-:W-:Y:S02]  /*2150*/  @P0 SHF.R.U32.HI R18, RZ, 0x1, R15 ;  /* 0x00000001ff120819 */ /* 0x000fe4000001160f */
[----:B------:R-:W-:Y:S02]  /*2160*/  @P0 LOP3.LUT R15, R31, 0x3f, RZ, 0x3c, !PT ;  /* 0x0000003f1f0f0812 */ /* 0x000fe400078e3cff */
[----:B---3--:R-:W-:Y:S02]  /*2170*/  @P0 SHF.L.U32 R17, R10, R31, RZ ;  /* 0x0000001f0a110219 */ /* 0x008fe400000006ff */
[----:B0-----:R-:W-:Y:S02]  /*2180*/  @P0 SHF.R.U64 R12, R16, R15, R18 ;  /* 0x0000000f100c0219 */ /* 0x001fe40000001212 */
[--C-:B------:R-:W-:Y:S02]  /*2190*/  @P0 SHF.R.U32.HI R14, RZ, 0x1, R11.reuse ;  /* 0x00000001ff0e0819 */ /* 0x100fe4000001160b */
[----:B------:R-:W-:-:S02]  /*21a0*/  @P0 SHF.R.U64 R33, R10, 0x1, R11 ;  /* 0x000000010a210819 */ /* 0x000fc4000000120b */
[----:B------:R-:W-:Y:S02]  /*21b0*/  @P0 SHF.L.U64.HI R32, R10, R31, R11 ;  /* 0x0000001f0a200219 */ /* 0x000fe4000001020b */
[----:B------:R-:W-:Y:S02]  /*21c0*/  @P0 SHF.R.U32.HI R13, RZ, R15, R18 ;  /* 0x0000000fff0d0219 */ /* 0x000fe40000011612 */
[----:B------:R-:W-:Y:S02]  /*21d0*/  @P0 LOP3.LUT R10, R17, R12, RZ, 0xfc, !PT ;  /* 0x0000000c110a0212 */ /* 0x000fe400078efcff */
[----:B----4-:R-:W-:Y:S02]  /*21e0*/  @P0 SHF.L.U32 R16, R8, R31, RZ ;  /* 0x0000001f08100219 */ /* 0x010fe400000006ff */
[----:B------:R-:W-:Y:S01]  /*21f0*/  @P0 SHF.R.U64 R33, R33, R15, R14 ;  /* 0x0000000f21210219 */ /* 0x000fe2000000120e */
[----:B------:R-:W-:Y:S01]  /*2200*/  IMAD.SHL.U32 R12, R10, 0x4, RZ ;  /* 0x000000040a0c7824 */ /* 0x000fe200078e00ff */
[----:B------:R-:W-:-:S02]  /*2210*/  @P0 LOP3.LUT R11, R32, R13, RZ, 0xfc, !PT ;  /* 0x0000000d200b0212 */ /* 0x000fc400078efcff */
[----:B------:R-:W-:Y:S02]  /*2220*/  @P0 SHF.L.U64.HI R31, R8, R31, R9 ;  /* 0x0000001f081f0219 */ /* 0x000fe40000010209 */
[----:B------:R-:W-:Y:S02]  /*2230*/  @P0 SHF.R.U32.HI R14, RZ, R15, R14 ;  /* 0x0000000fff0e0219 */ /* 0x000fe4000001160e */
[----:B------:R-:W-:Y:S02]  /*2240*/  @P0 LOP3.LUT R8, R16, R33, RZ, 0xfc, !PT ;  /* 0x0000002110080212 */ /* 0x000fe400078efcff */
[----:B------:R-:W-:Y:S02]  /*2250*/  SHF.L.U64.HI R10, R10, 0x2, R11 ;  /* 0x000000020a0a7819 */ /* 0x000fe4000001020b */
[----:B------:R-:W-:Y:S02]  /*2260*/  @P0 LOP3.LUT R9, R31, R14, RZ, 0xfc, !PT ;  /* 0x0000000e1f090212 */ /* 0x000fe400078efcff */
[----:B------:R-:W-:-:S02]  /*2270*/  SHF.L.W.U32.HI R11, R11, 0x2, R8 ;  /* 0x000000020b0b7819 */ /* 0x000fc40000010e08 */
[----:B------:R-:W-:Y:S02]  /*2280*/  IADD3 RZ, P0, PT, RZ, -R12, RZ ;  /* 0x8000000cffff7210 */ /* 0x000fe40007f1e0ff */
[----:B------:R-:W-:Y:S02]  /*2290*/  LOP3.LUT R13, RZ, R10, RZ, 0x33, !PT ;  /* 0x0000000aff0d7212 */ /* 0x000fe400078e33ff */
[----:B------:R-:W-:Y:S02]  /*22a0*/  SHF.L.W.U32.HI R8, R8, 0x2, R9 ;  /* 0x0000000208087819 */ /* 0x000fe40000010e09 */
[----:B------:R-:W-:Y:S02]  /*22b0*/  LOP3.LUT R14, RZ, R11, RZ, 0x33, !PT ;  /* 0x0000000bff0e7212 */ /* 0x000fe400078e33ff */
[----:B------:R-:W-:Y:S02]  /*22c0*/  IADD3.X R13, P0, PT, RZ, R13, RZ, P0, !PT ;  /* 0x0000000dff0d7210 */ /* 0x000fe4000071e4ff */
[----:B------:R-:W-:-:S02]  /*22d0*/  LOP3.LUT R15, RZ, R8, RZ, 0x33, !PT ;  /* 0x00000008ff0f7212 */ /* 0x000fc400078e33ff */
[----:B------:R-:W-:Y:S02]  /*22e0*/  IADD3.X R14, P1, PT, RZ, R14, RZ, P0, !PT ;  /* 0x0000000eff0e7210 */ /* 0x000fe4000073e4ff */
[----:B------:R-:W-:-:S03]  /*22f0*/  ISETP.GT.U32.AND P2, PT, R11, -0x1, PT ;  /* 0xffffffff0b00780c */ /* 0x000fc60003f44070 */
[----:B------:R-:W-:Y:S01]  /*2300*/  IMAD.X R15, RZ, RZ, R15, P1 ;  /* 0x000000ffff0f7224 */ /* 0x000fe200008e060f */
[----:B------:R-:W-:-:S04]  /*2310*/  ISETP.GT.AND.EX P0, PT, R8, -0x1, PT, P2 ;  /* 0xffffffff0800780c */ /* 0x000fc80003f04320 */
[----:B------:R-:W-:Y:S02]  /*2320*/  SEL R15, R8, R15, P0 ;  /* 0x0000000f080f7207 */ /* 0x000fe40000000000 */
[----:B------:R-:W-:Y:S02]  /*2330*/  SEL R16, R11, R14, P0 ;  /* 0x0000000e0b107207 */ /* 0x000fe40000000000 */
[----:B------:R-:W-:-:S04]  /*2340*/  ISETP.NE.U32.AND P1, PT, R15, RZ, PT ;  /* 0x000000ff0f00720c */ /* 0x000fc80003f25070 */
[----:B------:R-:W-:Y:S01]  /*2350*/  SEL R11, R16, R15, !P1 ;  /* 0x0000000f100b7207 */ /* 0x000fe20004800000 */
[----:B------:R-:W-:-:S05]  /*2360*/  @!P0 IMAD.MOV R12, RZ, RZ, -R12 ;  /* 0x000000ffff0c8224 */ /* 0x000fca00078e0a0c */
[----:B------:R-:W0:Y:S02]  /*2370*/  FLO.U32 R11, R11 ;  /* 0x0000000b000b7300 */ /* 0x000e2400000e0000 */
[C---:B0-----:R-:W-:Y:S02]  /*2380*/  IADD3 R17, PT, PT, -R11.reuse, 0x1f, RZ ;  /* 0x0000001f0b117810 */ /* 0x041fe40007ffe1ff */
[----:B------:R-:W-:-:S03]  /*2390*/  IADD3 R14, PT, PT, -R11, 0x3f, RZ ;  /* 0x0000003f0b0e7810 */ /* 0x000fc60007ffe1ff */
[----:B------:R-:W-:Y:S01]  /*23a0*/  @P1 IMAD.MOV R14, RZ, RZ, R17 ;  /* 0x000000ffff0e1224 */ /* 0x000fe200078e0211 */
[----:B------:R-:W-:-:S04]  /*23b0*/  SEL R17, R10, R13, P0 ;  /* 0x0000000d0a117207 */ /* 0x000fc80000000000 */
[----:B------:R-:W-:-:S13]  /*23c0*/  ISETP.NE.AND P1, PT, R14, RZ, PT ;  /* 0x000000ff0e00720c */ /* 0x000fda0003f25270 */
[----:B------:R-:W-:Y:S05]  /*23d0*/  @!P1 BRA `(.L_x_121) ;  /* 0x0000000000289947 */ /* 0x000fea0003800000 */
[----:B------:R-:W-:Y:S02]  /*23e0*/  LOP3.LUT R11, R14, 0x3f, RZ, 0xc0, !PT ;  /* 0x0000003f0e0b7812 */ /* 0x000fe400078ec0ff */
[--C-:B------:R-:W-:Y:S02]  /*23f0*/  SHF.R.U64 R13, R12, 0x1, R17.reuse ;  /* 0x000000010c0d7819 */ /* 0x100fe40000001211 */
[----:B------:R-:W-:Y:S02]  /*2400*/  SHF.R.U32.HI R17, RZ, 0x1, R17 ;  /* 0x00000001ff117819 */ /* 0x000fe40000011611 */
[----:B------:R-:W-:Y:S02]  /*2410*/  LOP3.LUT R10, R14, 0x3f, RZ, 0xc, !PT ;  /* 0x0000003f0e0a7812 */ /* 0x000fe400078e0cff */
[CC--:B------:R-:W-:Y:S02]  /*2420*/  SHF.L.U64.HI R15, R16.reuse, R11.reuse, R15 ;  /* 0x0000000b100f7219 */ /* 0x0c0fe4000001020f */
[----:B------:R-:W-:-:S02]  /*2430*/  SHF.L.U32 R11, R16, R11, RZ ;  /* 0x0000000b100b7219 */ /* 0x000fc400000006ff */
[-CC-:B------:R-:W-:Y:S02]  /*2440*/  SHF.R.U64 R16, R13, R10.reuse, R17.reuse ;  /* 0x0000000a0d107219 */ /* 0x180fe40000001211 */
[----:B------:R-:W-:Y:S02]  /*2450*/  SHF.R.U32.HI R10, RZ, R10, R17 ;  /* 0x0000000aff0a7219 */ /* 0x000fe40000011611 */
[----:B------:R-:W-:Y:S02]  /*2460*/  LOP3.LUT R16, R11, R16, RZ, 0xfc, !PT ;  /* 0x000000100b107212 */ /* 0x000fe400078efcff */
[----:B------:R-:W-:-:S07]  /*2470*/  LOP3.LUT R15, R15, R10, RZ, 0xfc, !PT ;  /* 0x0000000a0f0f7212 */ /* 0x000fce00078efcff */
.L_x_121:
[----:B------:R-:W-:Y:S05]  /*2480*/  BSYNC.RECONVERGENT B3 ;  /* 0x0000000000037941 */ /* 0x000fea0003800200 */
.L_x_120:
[----:B------:R-:W-:-:S04]  /*2490*/  IMAD.WIDE.U32 R12, R16, 0x2168c235, RZ ;  /* 0x2168c235100c7825 */ /* 0x000fc800078e00ff */
[----:B------:R-:W-:Y:S01]  /*24a0*/  IMAD.MOV.U32 R10, RZ, RZ, R13 ;  /* 0x000000ffff0a7224 */ /* 0x000fe200078e000d */
[----:B------:R-:W-:Y:S01]  /*24b0*/  IADD3 RZ, P1, PT, R12, R12, RZ ;  /* 0x0000000c0cff7210 */ /* 0x000fe20007f3e0ff */
[----:B------:R-:W-:Y:S02]  /*24c0*/  IMAD.MOV.U32 R11, RZ, RZ, RZ ;  /* 0x000000ffff0b7224 */ /* 0x000fe400078e00ff */
[----:B------:R-:W-:-:S04]  /*24d0*/  IMAD.HI.U32 R13, R15, -0x36f0255e, RZ ;  /* 0xc90fdaa20f0d7827 */ /* 0x000fc800078e00ff */
[----:B------:R-:W-:-:S04]  /*24e0*/  IMAD.WIDE.U32 R10, R16, -0x36f0255e, R10 ;  /* 0xc90fdaa2100a7825 */ /* 0x000fc800078e000a */
[----:B------:R-:W-:-:S04]  /*24f0*/  IMAD.WIDE.U32 R10, P2, R15, 0x2168c235, R10 ;  /* 0x2168c2350f0a7825 */ /* 0x000fc8000784000a */
[----:B------:R-:W-:Y:S01]  /*2500*/  IMAD R15, R15, -0x36f0255e, RZ ;  /* 0xc90fdaa20f0f7824 */ /* 0x000fe200078e02ff */
[----:B------:R-:W-:Y:S01]  /*2510*/  IADD3.X RZ, P1, PT, R10, R10, RZ, P1, !PT ;  /* 0x0000000a0aff7210 */ /* 0x000fe20000f3e4ff */
[----:B------:R-:W-:-:S03]  /*2520*/  IMAD.X R12, RZ, RZ, R13, P2 ;  /* 0x000000ffff0c7224 */ /* 0x000fc600010e060d */
[----:B------:R-:W-:-:S04]  /*2530*/  IADD3 R11, P2, PT, R15, R11, RZ ;  /* 0x0000000b0f0b7210 */ /* 0x000fc80007f5e0ff */
[C---:B------:R-:W-:Y:S01]  /*2540*/  ISETP.GT.U32.AND P3, PT, R11.reuse, RZ, PT ;  /* 0x000000ff0b00720c */ /* 0x040fe20003f64070 */
[----:B------:R-:W-:Y:S01]  /*2550*/  IMAD.X R12, RZ, RZ, R12, P2 ;  /* 0x000000ffff0c7224 */ /* 0x000fe200010e060c */
[----:B------:R-:W-:-:S04]  /*2560*/  IADD3.X R10, P2, PT, R11, R11, RZ, P1, !PT ;  /* 0x0000000b0b0a7210 */ /* 0x000fc80000f5e4ff */
[C---:B------:R-:W-:Y:S01]  /*2570*/  ISETP.GT.AND.EX P1, PT, R12.reuse, RZ, PT, P3 ;  /* 0x000000ff0c00720c */ /* 0x040fe20003f24330 */
[----:B------:R-:W-:-:S03]  /*2580*/  IMAD.X R13, R12, 0x1, R12, P2 ;  /* 0x000000010c0d7824 */ /* 0x000fc600010e060c */
[----:B------:R-:W-:Y:S02]  /*2590*/  SEL R10, R10, R11, P1 ;  /* 0x0000000b0a0a7207 */ /* 0x000fe40000800000 */
[----:B------:R-:W-:Y:S02]  /*25a0*/  SEL R13, R13, R12, P1 ;  /* 0x0000000c0d0d7207 */ /* 0x000fe40000800000 */
[----:B------:R-:W-:Y:S02]  /*25b0*/  IADD3 R10, P2, PT, R10, 0x1, RZ ;  /* 0x000000010a0a7810 */ /* 0x000fe40007f5e0ff */
[----:B------:R-:W-:Y:S02]  /*25c0*/  SEL R15, RZ, 0xffffffff, !P1 ;  /* 0xffffffffff0f7807 */ /* 0x000fe40004800000 */
[----:B------:R-:W-:Y:S01]  /*25d0*/  LOP3.LUT P1, R11, R19, 0x80000000, RZ, 0xc0, !PT ;  /* 0x80000000130b7812 */ /* 0x000fe2000782c0ff */
[----:B------:R-:W-:Y:S02]  /*25e0*/  IMAD.X R13, RZ, RZ, R13, P2 ;  /* 0x000000ffff0d7224 */ /* 0x000fe400010e060d */
[----:B------:R-:W-:Y:S01]  /*25f0*/  IMAD.IADD R12, R15, 0x1, -R14 ;  /* 0x000000010f0c7824 */ /* 0x000fe200078e0a0e */
[----:B------:R-:W-:-:S02]  /*2600*/  SHF.R.U32.HI R15, RZ, 0x1e, R9 ;  /* 0x0000001eff0f7819 */ /* 0x000fc40000011609 */
[----:B------:R-:W-:Y:S01]  /*2610*/  SHF.R.U64 R10, R10, 0xa, R13 ;  /* 0x0000000a0a0a7819 */ /* 0x000fe2000000120d */
[----:B------:R-:W-:Y:S01]  /*2620*/  IMAD.SHL.U32 R12, R12, 0x100000, RZ ;  /* 0x001000000c0c7824 */ /* 0x000fe200078e00ff */
[----:B------:R-:W-:Y:S02]  /*2630*/  LEA.HI R8, R8, R15, RZ, 0x1 ;  /* 0x0000000f08087211 */ /* 0x000fe400078f08ff */
[----:B------:R-:W-:Y:S02]  /*2640*/  IADD3 R10, P2, PT, R10, 0x1, RZ ;  /* 0x000000010a0a7810 */ /* 0x000fe40007f5e0ff */
[----:B------:R-:W-:Y:S01]  /*2650*/  @!P0 LOP3.LUT R11, R11, 0x80000000, RZ, 0x3c, !PT ;  /* 0x800000000b0b8812 */ /* 0x000fe200078e3cff */
[----:B------:R-:W-:Y:S01]  /*2660*/  @P1 IMAD.MOV R8, RZ, RZ, -R8 ;  /* 0x000000ffff081224 */ /* 0x000fe200078e0a08 */
[----:B------:R-:W-:-:S04]  /*2670*/  LEA.HI.X R13, R13, RZ, RZ, 0x16, P2 ;  /* 0x000000ff0d0d7211 */ /* 0x000fc800010fb4ff */
[--C-:B------:R-:W-:Y:S02]  /*2680*/  SHF.R.U64 R10, R10, 0x1, R13.reuse ;  /* 0x000000010a0a7819 */ /* 0x100fe4000000120d */
[----:B------:R-:W-:Y:S02]  /*2690*/  SHF.R.U32.HI R9, RZ, 0x1, R13 ;  /* 0x00000001ff097819 */ /* 0x000fe4000001160d */
[----:B------:R-:W-:-:S04]  /*26a0*/  IADD3 R10, P2, P3, RZ, RZ, R10 ;  /* 0x000000ffff0a7210 */ /* 0x000fc80007b5e00a */
[----:B------:R-:W-:-:S04]  /*26b0*/  IADD3.X R12, PT, PT, R12, 0x3fe00000, R9, P2, P3 ;  /* 0x3fe000000c0c7810 */ /* 0x000fc800017e6409 */
[----:B------:R-:W-:-:S07]  /*26c0*/  LOP3.LUT R11, R12, R11, RZ, 0xfc, !PT ;  /* 0x0000000b0c0b7212 */ /* 0x000fce00078efcff */
.L_x_115:
[----:B------:R-:W-:-:S04]  /*26d0*/  IMAD.MOV.U32 R31, RZ, RZ, 0x0 ;  /* 0x00000000ff1f7424 */ /* 0x000fc800078e00ff */
[----:B------:R-:W-:Y:S05]  /*26e0*/  RET.REL.NODEC R30 `(_Z22y_create_matrix_on_gpuPdS_S_S_S_S_S_ddddiiidd) ;  /* 0xffffffd81e447950 */ /* 0x000fea0003c3ffff */
.L_x_122:
        /* <DEDUP_REMOVED lines=9> */
.L_x_160:


//--------------------- .text._Z22x_create_matrix_on_gpuPdS_S_S_S_S_S_ddddiiidd --------------------------
	.section	.text._Z22x_create_matrix_on_gpuPdS_S_S_S_S_S_ddddiiidd,"ax",@progbits
	.align	128
        .global         _Z22x_create_matrix_on_gpuPdS_S_S_S_S_S_ddddiiidd
        .type           _Z22x_create_matrix_on_gpuPdS_S_S_S_S_S_ddddiiidd,@function
        .size           _Z22x_create_matrix_on_gpuPdS_S_S_S_S_S_ddddiiidd,(.L_x_162 - _Z22x_create_matrix_on_gpuPdS_S_S_S_S_S_ddddiiidd)
        .other          _Z22x_create_matrix_on_gpuPdS_S_S_S_S_S_ddddiiidd,@"STO_CUDA_ENTRY STV_DEFAULT"
_Z22x_create_matrix_on_gpuPdS_S_S_S_S_S_ddddiiidd:
.text._Z22x_create_matrix_on_gpuPdS_S_S_S_S_S_ddddiiidd:
        /* <DEDUP_REMOVED lines=34> */
[----:B------:R-:W-:Y:S05]  /*0220*/  CALL.REL.NOINC `($__internal_5_$__cuda_sm20_div_rn_f64_full) ;  /* 0x00000014006c7944 */ /* 0x000fea0003c00000 */
[----:B------:R-:W-:Y:S02]  /*0230*/  IMAD.MOV.U32 R24, RZ, RZ, R10 ;  /* 0x000000ffff187224 */ /* 0x000fe400078e000a */
[----:B------:R-:W-:-:S07]  /*0240*/  IMAD.MOV.U32 R25, RZ, RZ, R11 ;  /* 0x000000ffff197224 */ /* 0x000fce00078e000b */
.L_x_123:
[----:B------:R-:W-:Y:S01]  /*0250*/  UMOV UR6, 0x6dc9c883 ;  /* 0x6dc9c88300067882 */ /* 0x000fe20000000000 */
[----:B------:R-:W-:Y:S01]  /*0260*/  UMOV UR7, 0x3fe45f30 ;  /* 0x3fe45f3000077882 */ /* 0x000fe20000000000 */
[----:B------:R-:W0:Y:S01]  /*0270*/  LDC.64 R22, c[0x0][0x3e8] ;  /* 0x0000fa00ff167b82 */ /* 0x000e220000000a00 */
[----:B------:R-:W-:Y:S01]  /*0280*/  DMUL R2, R24, UR6 ;  /* 0x0000000618027c28 */ /* 0x000fe20008000000 */
[----:B------:R-:W-:Y:S01]  /*0290*/  UMOV UR10, 0x54442d18 ;  /* 0x54442d18000a7882 */ /* 0x000fe20000000000 */
[----:B------:R-:W-:Y:S01]  /*02a0*/  UMOV UR11, 0x3ff921fb ;  /* 0x3ff921fb000b7882 */ /* 0x000fe20000000000 */
[----:B------:R-:W1:Y:S04]  /*02b0*/  LDCU UR4, c[0x0][0x3d8] ;  /* 0x00007b00ff0477ac */ /* 0x000e680008000800 */
        /* <DEDUP_REMOVED lines=11> */
[----:B------:R-:W4:Y:S01]  /*0370*/  LDCU.64 UR16, c[0x0][0x3c0] ;  /* 0x00007800ff1077ac */ /* 0x000f220008000a00 */
[----:B--2---:R-:W-:-:S04]  /*0380*/  DMUL R22, R8, -R22 ;  /* 0x8000001608167228 */ /* 0x004fc80000000000 */
[----:B------:R-:W-:Y:S01]  /*0390*/  DFMA R20, R20, R8, 1 ;  /* 0x3ff000001414742b */ /* 0x000fe20000000008 */
[----:B------:R-:W2:Y:S01]  /*03a0*/  LDCU.64 UR18, c[0x0][0x3d0] ;  /* 0x00007a00ff1277ac */ /* 0x000ea20008000a00 */
[----:B-1----:R-:W-:Y:S01]  /*03b0*/  UIADD3 UR4, UPT, UPT, UR4, -0x1, URZ ;  /* 0xffffffff04047890 */ /* 0x002fe2000fffe0ff */
[----:B0-----:R-:W-:Y:S01]  /*03c0*/  DFMA R6, R4, -UR10, R24 ;  /* 0x8000000a04067c2b */ /* 0x001fe20008000018 */
[----:B------:R-:W-:Y:S01]  /*03d0*/  UMOV UR10, 0x252049c0 ;  /* 0x252049c0000a7882 */ /* 0x000fe20000000000 */
[----:B------:R-:W-:Y:S01]  /*03e0*/  UMOV UR11, 0x397b839a ;  /* 0x397b839a000b7882 */ /* 0x000fe20000000000 */
[----:B---3--:R-:W-:-:S05]  /*03f0*/  UIMAD UR5, UR5, UR6, URZ ;  /* 0x00000006050572a4 */ /* 0x008fca000f8e02ff */
[C---:B------:R-:W-:Y:S01]  /*0400*/  DFMA R6, R4.reuse, -UR12, R6 ;  /* 0x8000000c04067c2b */ /* 0x040fe20008000006 */
[----:B------:R-:W0:Y:S07]  /*0410*/  LDCU.64 UR12, c[0x4][0x8] ;  /* 0x01000100ff0c77ac */ /* 0x000e2e0008000a00 */
[----:B--2-4-:R-:W-:-:S11]  /*0420*/  DFMA R4, R4, -UR10, R6 ;  /* 0x8000000a04047c2b */ /* 0x014fd60008000006 */
.L_x_141:
[----:B------:R-:W1:Y:S01]  /*0430*/  LDC R3, c[0x0][0x3dc] ;  /* 0x0000f700ff037b82 */ /* 0x000e620000000800 */
[----:B------:R-:W-:Y:S01]  /*0440*/  IMAD.MOV.U32 R26, RZ, RZ, 0x54442d18 ;  /* 0x54442d18ff1a7424 */ /* 0x000fe200078e00ff */
[----:B------:R-:W-:Y:S01]  /*0450*/  BSSY.RECONVERGENT B0, `(.L_x_124) ;  /* 0x000003f000007945 */ /* 0x000fe20003800200 */
[----:B------:R-:W-:Y:S01]  /*0460*/  IMAD.MOV.U32 R27, RZ, RZ, 0x400921fb ;  /* 0x400921fbff1b7424 */ /* 0x000fe200078e00ff */
[----:B-12---:R-:W-:-:S04]  /*0470*/  IABS R9, R3 ;  /* 0x0000000300097213 */ /* 0x006fc80000000000 */
[----:B------:R-:W1:Y:S08]  /*0480*/  I2F.RP R8, R9 ;  /* 0x0000000900087306 */ /* 0x000e700000209400 */
[----:B-1----:R-:W1:Y:S02]  /*0490*/  MUFU.RCP R8, R8 ;  /* 0x0000000800087308 */ /* 0x002e640000001000 */
[----:B-1----:R-:W-:-:S06]  /*04a0*/  VIADD R6, R8, 0xffffffe ;  /* 0x0ffffffe08067836 */ /* 0x002fcc0000000000 */
[----:B------:R1:W2:Y:S02]  /*04b0*/  F2I.FTZ.U32.TRUNC.NTZ R7, R6 ;  /* 0x0000000600077305 */ /* 0x0002a4000021f000 */
[----:B-1----:R-:W-:Y:S02]  /*04c0*/  IMAD.MOV.U32 R6, RZ, RZ, RZ ;  /* 0x000000ffff067224 */ /* 0x002fe400078e00ff */
[----:B--2---:R-:W-:-:S04]  /*04d0*/  IMAD.MOV R10, RZ, RZ, -R7 ;  /* 0x000000ffff0a7224 */ /* 0x004fc800078e0a07 */
[----:B------:R-:W-:Y:S01]  /*04e0*/  IMAD R11, R10, R9, RZ ;  /* 0x000000090a0b7224 */ /* 0x000fe200078e02ff */
[----:B------:R-:W-:-:S03]  /*04f0*/  IABS R10, R0 ;  /* 0x00000000000a7213 */ /* 0x000fc60000000000 */
[----:B------:R-:W-:Y:S01]  /*0500*/  IMAD.HI.U32 R7, R7, R11, R6 ;  /* 0x0000000b07077227 */ /* 0x000fe200078e0006 */
[----:B------:R-:W-:-:S04]  /*0510*/  LOP3.LUT R6, R0, R3, RZ, 0x3c, !PT ;  /* 0x0000000300067212 */ /* 0x000fc800078e3cff */
[----:B------:R-:W-:Y:S01]  /*0520*/  ISETP.GE.AND P2, PT, R6, RZ, PT ;  /* 0x000000ff0600720c */ /* 0x000fe20003f46270 */
        /* <DEDUP_REMOVED lines=9> */
[----:B------:R-:W-:-:S04]  /*05c0*/  IMAD.MOV.U32 R10, RZ, RZ, R7 ;  /* 0x000000ffff0a7224 */ /* 0x000fc800078e0007 */
[----:B------:R-:W-:Y:S01]  /*05d0*/  @!P2 IMAD.MOV R10, RZ, RZ, -R10 ;  /* 0x000000ffff0aa224 */ /* 0x000fe200078e0a0a */
[----:B------:R-:W-:-:S04]  /*05e0*/  @!P1 LOP3.LUT R10, RZ, R3, RZ, 0x33, !PT ;  /* 0x00000003ff0a9212 */ /* 0x000fc800078e33ff */
[----:B------:R-:W1:Y:S01]  /*05f0*/  I2F.F64 R6, R10 ;  /* 0x0000000a00067312 */ /* 0x000e620000201c00 */
[----:B------:R-:W-:-:S04]  /*0600*/  IMAD.MOV R8, RZ, RZ, -R10 ;  /* 0x000000ffff087224 */ /* 0x000fc800078e0a0a */
[----:B------:R-:W-:-:S04]  /*0610*/  IMAD R3, R3, R8, R0 ;  /* 0x0000000803037224 */ /* 0x000fc800078e0200 */
[----:B------:R-:W2:Y:S01]  /*0620*/  I2F.F64 R8, R3 ;  /* 0x0000000300087312 */ /* 0x000ea20000201c00 */
[----:B-1----:R-:W-:-:S08]  /*0630*/  DADD R6, R6, 0.5 ;  /* 0x3fe0000006067429 */ /* 0x002fd00000000000 */
[----:B------:R-:W-:Y:S02]  /*0640*/  DFMA R6, R6, UR14, -R26 ;  /* 0x0000000e06067c2b */ /* 0x000fe4000800081a */
[----:B--2---:R-:W-:-:S06]  /*0650*/  DADD R8, R8, 0.5 ;  /* 0x3fe0000008087429 */ /* 0x004fcc0000000000 */
[----:B------:R-:W-:Y:S02]  /*0660*/  DMUL R18, R6, 0.5 ;  /* 0x3fe0000006127828 */ /* 0x000fe40000000000 */
[----:B------:R-:W-:-:S06]  /*0670*/  DFMA R26, R8, UR16, -R26 ;  /* 0x00000010081a7c2b */ /* 0x000fcc000800081a */
        /* <DEDUP_REMOVED lines=23> */
[----:B0-----:R-:W-:Y:S05]  /*07f0*/  CALL.REL.NOINC `($_Z22x_create_matrix_on_gpuPdS_S_S_S_S_S_ddddiiidd$__internal_trig_reduction_slowpathd) ;  /* 0x00000014006c7944 */ /* 0x001fea0003c00000 */
[----:B------:R-:W-:Y:S02]  /*0800*/  IMAD.MOV.U32 R28, RZ, RZ, R10 ;  /* 0x000000ffff1c7224 */ /* 0x000fe400078e000a */
[----:B------:R-:W-:-:S07]  /*0810*/  IMAD.MOV.U32 R29, RZ, RZ, R11 ;  /* 0x000000ffff1d7224 */ /* 0x000fce00078e000b */
.L_x_127:
[----:B0-----:R-:W-:Y:S05]  /*0820*/  BSYNC.RECONVERGENT B1 ;  /* 0x0000000000017941 */ /* 0x001fea0003800200 */
.L_x_126:
[----:B------:R-:W-:-:S07]  /*0830*/  VIADD R34, R8, 0x1 ;  /* 0x0000000108227836 */ /* 0x000fce0000000000 */
.L_x_125:
[----:B0-----:R-:W-:Y:S05]  /*0840*/  BSYNC.RECONVERGENT B0 ;  /* 0x0000000000007941 */ /* 0x001fea0003800200 */
.L_x_124:
        /* <DEDUP_REMOVED lines=52> */
[----:B------:R-:W-:Y:S05]  /*0b90*/  CALL.REL.NOINC `($_Z22x_create_matrix_on_gpuPdS_S_S_S_S_S_ddddiiidd$__internal_trig_reduction_slowpathd) ;  /* 0x0000001000847944 */ /* 0x000fea0003c00000 */
[----:B------:R-:W-:Y:S02]  /*0ba0*/  IMAD.MOV.U32 R34, RZ, RZ, R8 ;  /* 0x000000ffff227224 */ /* 0x000fe400078e0008 */
[----:B------:R-:W-:Y:S02]  /*0bb0*/  IMAD.MOV.U32 R30, RZ, RZ, R10 ;  /* 0x000000ffff1e7224 */ /* 0x000fe400078e000a */
[----:B------:R-:W-:-:S07]  /*0bc0*/  IMAD.MOV.U32 R31, RZ, RZ, R11 ;  /* 0x000000ffff1f7224 */ /* 0x000fce00078e000b */
.L_x_129:
[----:B------:R-:W-:Y:S05]  /*0bd0*/  BSYNC.RECONVERGENT B0 ;  /* 0x0000000000007941 */ /* 0x000fea0003800200 */
.L_x_128:
        /* <DEDUP_REMOVED lines=21> */
[----:B------:R-:W-:-:S06]  /*0d30*/  DMUL R10, R28, R10 ;  /* 0x0000000a1c0a7228 */ /* 0x000fcc0000000000 */
[----:B------:R-:W-:-:S08]  /*0d40*/  DFMA R8, R32, R8, R14 ;  /* 0x000000082008722b */ /* 0x000fd0000000000e */
[----:B----4-:R-:W-:-:S08]  /*0d50*/  DFMA R8, R32, R8, R16 ;  /* 0x000000082008722b */ /* 0x010fd00000000010 */
[----:B------:R-:W-:-:S08]  /*0d60*/  DFMA R8, R32, R8, R18 ;  /* 0x000000082008722b */ /* 0x000fd00000000012 */
[----:B------:R-:W-:Y:S02]  /*0d70*/  DFMA R30, R8, R30, R30 ;  /* 0x0000001e081e722b */ /* 0x000fe4000000001e */
[----:B------:R-:W-:-:S10]  /*0d80*/  DFMA R8, R32, R8, 1 ;  /* 0x3ff000002008742b */ /* 0x000fd40000000008 */
[----:B------:R-:W-:Y:S02]  /*0d90*/  FSEL R12, R8, R30, !P0 ;  /* 0x0000001e080c7208 */ /* 0x000fe40004000000 */
[----:B------:R-:W-:Y:S01]  /*0da0*/  FSEL R13, R9, R31, !P0 ;  /* 0x0000001f090d7208 */ /* 0x000fe20004000000 */
[----:B------:R-:W-:Y:S01]  /*0db0*/  DMUL R30, RZ, R24 ;  /* 0x00000018ff1e7228 */ /* 0x000fe20000000000 */
        /* <DEDUP_REMOVED lines=17> */
[----:B------:R-:W-:Y:S05]  /*0ed0*/  CALL.REL.NOINC `($_Z22x_create_matrix_on_gpuPdS_S_S_S_S_S_ddddiiidd$__internal_trig_reduction_slowpathd) ;  /* 0x0000000c00b47944 */ /* 0x000fea0003c00000 */
[----:B------:R-:W-:Y:S02]  /*0ee0*/  IMAD.MOV.U32 R30, RZ, RZ, R10 ;  /* 0x000000ffff1e7224 */ /* 0x000fe400078e000a */
[----:B------:R-:W-:-:S07]  /*0ef0*/  IMAD.MOV.U32 R31, RZ, RZ, R11 ;  /* 0x000000ffff1f7224 */ /* 0x000fce00078e000b */
.L_x_133:
[----:B------:R-:W-:Y:S05]  /*0f00*/  BSYNC.RECONVERGENT B1 ;  /* 0x0000000000017941 */ /* 0x000fea0003800200 */
.L_x_132:
[----:B------:R-:W-:-:S07]  /*0f10*/  VIADD R34, R8, 0x1 ;  /* 0x0000000108227836 */ /* 0x000fce0000000000 */
.L_x_131:
[----:B------:R-:W-:Y:S05]  /*0f20*/  BSYNC.RECONVERGENT B0 ;  /* 0x0000000000007941 */ /* 0x000fea0003800200 */
.L_x_130:
        /* <DEDUP_REMOVED lines=18> */
[----:B------:R-:W-:Y:S01]  /*1050*/  DFMA R8, R28, R8, R10 ;  /* 0x000000081c08722b */ /* 0x000fe2000000000a */
[----:B------:R-:W0:Y:S01]  /*1060*/  MUFU.RCP64H R11, UR20 ;  /* 0x00000014000b7d08 */ /* 0x000e220008001800 */
[----:B------:R-:W-:-:S06]  /*1070*/  IMAD.MOV.U32 R10, RZ, RZ, 0x1 ;  /* 0x00000001ff0a7424 */ /* 0x000fcc00078e00ff */
[----:B---3--:R-:W-:-:S08]  /*1080*/  DFMA R8, R28, R8, R12 ;  /* 0x000000081c08722b */ /* 0x008fd0000000000c */
[----:B------:R-:W-:-:S08]  /*1090*/  DFMA R8, R28, R8, R14 ;  /* 0x000000081c08722b */ /* 0x000fd0000000000e */
[C---:B----4-:R-:W-:Y:S02]  /*10a0*/  DFMA R16, R28.reuse, R8, R16 ;  /* 0x000000081c10722b */ /* 0x050fe40000000010 */
[----:B------:R-:W0:Y:S06]  /*10b0*/  LDC.64 R8, c[0x0][0x3b8] ;  /* 0x0000ee00ff087b82 */ /* 0x000e2c0000000a00 */
[----:B------:R-:W-:-:S08]  /*10c0*/  DFMA R16, R28, R16, R18 ;  /* 0x000000101c10722b */ /* 0x000fd00000000012 */
        /* <DEDUP_REMOVED lines=14> */
[----:B------:R-:W-:-:S08]  /*11b0*/  DFMA R30, R26, UR18, R6 ;  /* 0x000000121a1e7c2b */ /* 0x000fd00008000006 */
        /* <DEDUP_REMOVED lines=14> */
[----:B------:R-:W-:Y:S05]  /*12a0*/  CALL.REL.NOINC `($__internal_5_$__cuda_sm20_div_rn_f64_full) ;  /* 0x00000004004c7944 */ /* 0x000fea0003c00000 */
[----:B------:R-:W-:Y:S02]  /*12b0*/  IMAD.MOV.U32 R6, RZ, RZ, R10 ;  /* 0x000000ffff067224 */ /* 0x000fe400078e000a */
[----:B------:R-:W-:-:S07]  /*12c0*/  IMAD.MOV.U32 R7, RZ, RZ, R11 ;  /* 0x000000ffff077224 */ /* 0x000fce00078e000b */
.L_x_135:
[----:B------:R-:W-:Y:S05]  /*12d0*/  BSYNC.RECONVERGENT B0 ;  /* 0x0000000000007941 */ /* 0x000fea0003800200 */
.L_x_134:
[----:B------:R-:W0:Y:S01]  /*12e0*/  F2I.F64.FLOOR R7, R6 ;  /* 0x0000000600077311 */ /* 0x000e220000305100 */
[----:B------:R-:W1:Y:S01]  /*12f0*/  LDC.64 R8, c[0x0][0x3b8] ;  /* 0x0000ee00ff087b82 */ /* 0x000e620000000a00 */
[----:B------:R-:W-:Y:S01]  /*1300*/  UMOV UR6, 0x54442d18 ;  /* 0x54442d1800067882 */ /* 0x000fe20000000000 */
[----:B------:R-:W-:Y:S01]  /*1310*/  UMOV UR7, 0x400921fb ;  /* 0x400921fb00077882 */ /* 0x000fe20000000000 */
[----:B------:R-:W-:Y:S05]  /*1320*/  BSSY.RECONVERGENT B0, `(.L_x_136) ;  /* 0x000003a000007945 */ /* 0x000fea0003800200 */
[----:B------:R-:W2:Y:S01]  /*1330*/  LDC.64 R12, c[0x0][0x3b0] ;  /* 0x0000ec00ff0c7b82 */ /* 0x000ea20000000a00 */
[----:B0-----:R-:W0:Y:S01]  /*1340*/  I2F.F64 R10, R7 ;  /* 0x00000007000a7312 */ /* 0x001e220000201c00 */
[----:B------:R-:W-:-:S04]  /*1350*/  ISETP.GE.AND P0, PT, R7, UR4, PT ;  /* 0x0000000407007c0c */ /* 0x000fc8000bf06270 */
[----:B------:R-:W-:Y:S01]  /*1360*/  ISETP.LT.OR P0, PT, R7, 0x1, P0 ;  /* 0x000000010700780c */ /* 0x000fe20000701670 */
[----:B0-----:R-:W-:-:S08]  /*1370*/  DADD R10, R10, 0.5 ;  /* 0x3fe000000a0a7429 */ /* 0x001fd00000000000 */
[----:B-1----:R-:W-:-:S08]  /*1380*/  DFMA R10, R10, R8, -UR6 ;  /* 0x800000060a0a7e2b */ /* 0x002fd00008000008 */
[----:B------:R-:W-:Y:S01]  /*1390*/  DADD R10, R30, -R10 ;  /* 0x000000001e0a7229 */ /* 0x000fe2000000080a */
[----:B--2---:R-:W-:Y:S01]  /*13a0*/  IMAD.WIDE R30, R0, 0x8, R12 ;  /* 0x00000008001e7825 */ /* 0x004fe200078e020c */
        /* <DEDUP_REMOVED lines=25> */
.L_x_139:
[----:B------:R-:W-:Y:S05]  /*1540*/  BSYNC.RECONVERGENT B1 ;  /* 0x0000000000017941 */ /* 0x000fea0003800200 */
.L_x_138:
[----:B------:R-:W0:Y:S01]  /*1550*/  LDC R27, c[0x0][0x3dc] ;  /* 0x0000f700ff1b7b82 */ /* 0x000e220000000800 */
[----:B------:R-:W-:-:S07]  /*1560*/  VIADD R6, R7, 0xffffffff ;  /* 0xffffffff07067836 */ /* 0x000fce0000000000 */
[----:B------:R-:W1:Y:S01]  /*1570*/  LDC.64 R10, c[0x0][0x3a8] ;  /* 0x0000ea00ff0a7b82 */ /* 0x000e620000000a00 */
[----:B0-----:R-:W-:-:S04]  /*1580*/  IMAD R3, R6, R27, R3 ;  /* 0x0000001b06037224 */ /* 0x001fc800078e0203 */
[----:B-1----:R-:W-:-:S04]  /*1590*/  IMAD.WIDE R10, R3, 0x8, R10 ;  /* 0x00000008030a7825 */ /* 0x002fc800078e020a */
[C---:B------:R-:W-:Y:S02]  /*15a0*/  IMAD.WIDE R16, R27.reuse, 0x8, R10 ;  /* 0x000000081b107825 */ /* 0x040fe400078e020a */
[----:B------:R-:W2:Y:S04]  /*15b0*/  LDG.E.64 R10, desc[UR8][R10.64] ;  /* 0x000000080a0a7981 */ /* 0x000ea8000c1e1b00 */
[----:B------:R-:W3:Y:S01]  /*15c0*/  LDG.E.64 R18, desc[UR8][R16.64] ;  /* 0x0000000810127981 */ /* 0x000ee2000c1e1b00 */
[----:B------:R-:W-:-:S06]  /*15d0*/  IMAD.WIDE R26, R27, 0x8, R16 ;  /* 0x000000081b1a7825 */ /* 0x000fcc00078e0210 */
[----:B------:R-:W4:Y:S01]  /*15e0*/  LDG.E.64 R26, desc[UR8][R26.64] ;  /* 0x000000081a1a7981 */ /* 0x000f22000c1e1b00 */
[C---:B------:R-:W-:Y:S02]  /*15f0*/  DADD R14, R8.reuse, -1 ;  /* 0xbff00000080e7429 */ /* 0x040fe40000000000 */
[----:B------:R-:W-:Y:S02]  /*1600*/  DADD R6, R8, 1 ;  /* 0x3ff0000008067429 */ /* 0x000fe40000000000 */
        /* <DEDUP_REMOVED lines=10> */
.L_x_137:
[----:B------:R1:W-:Y:S02]  /*16b0*/  STG.E.64 desc[UR8][R30.64], RZ ;  /* 0x000000ff1e007986 */ /* 0x0003e4000c101b08 */
.L_x_140:
[----:B------:R-:W-:Y:S05]  /*16c0*/  BSYNC.RECONVERGENT B0 ;  /* 0x0000000000007941 */ /* 0x000fea0003800200 */
.L_x_136:
[----:B------:R-:W2:Y:S08]  /*16d0*/  LDC.64 R6, c[0x0][0x380] ;  /* 0x0000e000ff067b82 */ /* 0x000eb00000000a00 */
[----:B------:R-:W3:Y:S08]  /*16e0*/  LDC.64 R8, c[0x0][0x388] ;  /* 0x0000e200ff087b82 */ /* 0x000ef00000000a00 */
[----:B------:R-:W4:Y:S01]  /*16f0*/  LDC.64 R10, c[0x0][0x390] ;  /* 0x0000e400ff0a7b82 */ /* 0x000f220000000a00 */
[----:B--2---:R-:W-:-:S07]  /*1700*/  IMAD.WIDE R6, R0, 0x8, R6 ;  /* 0x0000000800067825 */ /* 0x004fce00078e0206 */
[----:B0-----:R-:W0:Y:S01]  /*1710*/  LDC.64 R12, c[0x0][0x398] ;  /* 0x0000e600ff0c7b82 */ /* 0x001e220000000a00 */
[----:B------:R2:W-:Y:S01]  /*1720*/  STG.E.64 desc[UR8][R6.64], R22 ;  /* 0x0000001606007986 */ /* 0x0005e2000c101b08 */
[----:B---3--:R-:W-:-:S05]  /*1730*/  IMAD.WIDE R8, R0, 0x8, R8 ;  /* 0x0000000800087825 */ /* 0x008fca00078e0208 */
[----:B------:R2:W-:Y:S01]  /*1740*/  STG.E.64 desc[UR8][R8.64], R20 ;  /* 0x0000001408007986 */ /* 0x0005e2000c101b08 */
[----:B----4-:R-:W-:-:S05]  /*1750*/  IMAD.WIDE R10, R0, 0x8, R10 ;  /* 0x00000008000a7825 */ /* 0x010fca00078e020a */
[----:B------:R2:W-:Y:S04]  /*1760*/  STG.E.64 desc[UR8][R10.64], R22 ;  /* 0x000000160a007986 */ /* 0x0005e8000c101b08 */
[----:B-1----:R-:W3:Y:S01]  /*1770*/  LDG.E.64 R30, desc[UR8][R30.64] ;  /* 0x000000081e1e7981 */ /* 0x002ee2000c1e1b00 */
[----:B0-----:R-:W-:-:S04]  /*1780*/  IMAD.WIDE R12, R0, 0x8, R12 ;  /* 0x00000008000c7825 */ /* 0x001fc800078e020c */
[----:B------:R-:W-:-:S05]  /*1790*/  VIADD R0, R0, UR5 ;  /* 0x0000000500007c36 */ /* 0x000fca0008000000 */
[----:B------:R-:W-:Y:S01]  /*17a0*/  ISETP.GE.AND P0, PT, R0, UR21, PT ;  /* 0x0000001500007c0c */ /* 0x000fe2000bf06270 */
[----:B---3--:R2:W-:-:S12]  /*17b0*/  STG.E.64 desc[UR8][R12.64], R30 ;  /* 0x0000001e0c007986 */ /* 0x0085d8000c101b08 */
[----:B------:R-:W-:Y:S05]  /*17c0*/  @!P0 BRA `(.L_x_141) ;  /* 0xffffffec00188947 */ /* 0x000fea000383ffff */
[----:B------:R-:W-:Y:S05]  /*17d0*/  EXIT ;  /* 0x000000000000794d */ /* 0x000fea0003800000 */
        .weak           $__internal_5_$__cuda_sm20_div_rn_f64_full
        .type           $__internal_5_$__cuda_sm20_div_rn_f64_full,@function
        .size           $__internal_5_$__cuda_sm20_div_rn_f64_full,($_Z22x_create_matrix_on_gpuPdS_S_S_S_S_S_ddddiiidd$__internal_trig_reduction_slowpathd - $__internal_5_$__cuda_sm20_div_rn_f64_full)
$__internal_5_$__cuda_sm20_div_rn_f64_full:
[C---:B------:R-:W-:Y:S01]  /*17e0*/  FSETP.GEU.AND P0, PT, |R13|.reuse, 1.469367938527859385e-39, PT ;  /* 0x001000000d00780b */ /* 0x040fe20003f0e200 */
[----:B------:R-:W-:Y:S01]  /*17f0*/  IMAD.MOV.U32 R16, RZ, RZ, 0x1 ;  /* 0x00000001ff107424 */ /* 0x000fe200078e00ff */
[----:B------:R-:W-:Y:S01]  /*1800*/  LOP3.LUT R10, R13, 0x800fffff, RZ, 0xc0, !PT ;  /* 0x800fffff0d0a7812 */ /* 0x000fe200078ec0ff */
[----:B------:R-:W-:Y:S01]  /*1810*/  BSSY.RECONVERGENT B2, `(.L_x_142) ;  /* 0x0000054000027945 */ /* 0x000fe20003800200 */
[C---:B------:R-:W-:Y:S02]  /*1820*/  FSETP.GEU.AND P2, PT, |R15|.reuse, 1.469367938527859385e-39, PT ;  /* 0x001000000f00780b */ /* 0x040fe40003f4e200 */
[----:B------:R-:W-:Y:S01]  /*1830*/  LOP3.LUT R11, R10, 0x3ff00000, RZ, 0xfc, !PT ;  /* 0x3ff000000a0b7812 */ /* 0x000fe200078efcff */
[----:B------:R-:W-:Y:S01]  /*1840*/  IMAD.MOV.U32 R10, RZ, RZ, R12 ;  /* 0x000000ffff0a7224 */ /* 0x000fe200078e000c */
[----:B------:R-:W-:Y:S02]  /*1850*/  LOP3.LUT R8, R15, 0x7ff00000, RZ, 0xc0, !PT ;  /* 0x7ff000000f087812 */ /* 0x000fe400078ec0ff */
[----:B------:R-:W-:-:S03]  /*1860*/  LOP3.LUT R33, R13, 0x7ff00000, RZ, 0xc0, !PT ;  /* 0x7ff000000d217812 */ /* 0x000fc600078ec0ff */
[----:B------:R-:W-:Y:S01]  /*1870*/  @!P0 DMUL R10, R12, 8.98846567431157953865e+307 ;  /* 0x7fe000000c0a8828 */ /* 0x000fe20000000000 */
[C---:B------:R-:W-:Y:S01]  /*1880*/  ISETP.GE.U32.AND P1, PT, R8.reuse, R33, PT ;  /* 0x000000210800720c */ /* 0x040fe20003f26070 */
[----:B------:R-:W-:Y:S02]  /*1890*/  IMAD.MOV.U32 R32, RZ, RZ, R8 ;  /* 0x000000ffff207224 */ /* 0x000fe400078e0008 */
[----:B------:R-:W-:Y:S01]  /*18a0*/  @!P2 LOP3.LUT R9, R13, 0x7ff00000, RZ, 0xc0, !PT ;  /* 0x7ff000000d09a812 */ /* 0x000fe200078ec0ff */
[----:B------:R-:W-:Y:S01]  /*18b0*/  @!P2 IMAD.MOV.U32 R26, RZ, RZ, RZ ;  /* 0x000000ffff1aa224 */ /* 0x000fe200078e00ff */
[----:B------:R-:W0:Y:S02]  /*18c0*/  MUFU.RCP64H R17, R11 ;  /* 0x0000000b00117308 */ /* 0x000e240000001800 */
[----:B------:R-:W-:Y:S01]  /*18d0*/  @!P2 ISETP.GE.U32.AND P3, PT, R8, R9, PT ;  /* 0x000000090800a20c */ /* 0x000fe20003f66070 */
[----:B------:R-:W-:Y:S01]  /*18e0*/  IMAD.MOV.U32 R9, RZ, RZ, 0x1ca00000 ;  /* 0x1ca00000ff097424 */ /* 0x000fe200078e00ff */
[----:B------:R-:W-:-:S04]  /*18f0*/  @!P0 LOP3.LUT R33, R11, 0x7ff00000, RZ, 0xc0, !PT ;  /* 0x7ff000000b218812 */ /* 0x000fc800078ec0ff */
[----:B------:R-:W-:Y:S01]  /*1900*/  @!P2 SEL R27, R9, 0x63400000, !P3 ;  /* 0x63400000091ba807 */ /* 0x000fe20005800000 */
[----:B------:R-:W-:-:S03]  /*1910*/  VIADD R34, R33, 0xffffffff ;  /* 0xffffffff21227836 */ /* 0x000fc60000000000 */
[----:B------:R-:W-:-:S04]  /*1920*/  @!P2 LOP3.LUT R27, R27, 0x80000000, R15, 0xf8, !PT ;  /* 0x800000001b1ba812 */ /* 0x000fc800078ef80f */
[----:B------:R-:W-:Y:S01]  /*1930*/  @!P2 LOP3.LUT R27, R27, 0x100000, RZ, 0xfc, !PT ;  /* 0x001000001b1ba812 */ /* 0x000fe200078efcff */
        /* <DEDUP_REMOVED lines=36> */
[----:B------:R-:W-:-:S06]  /*1b80*/  IMAD.MOV.U32 R10, RZ, RZ, RZ ;  /* 0x000000ffff0a7224 */ /* 0x000fcc00078e00ff */
[----:B------:R-:W-:-:S03]  /*1b90*/  DFMA R10, R8, -R10, R26 ;  /* 0x8000000a080a722b */ /* 0x000fc6000000001a */
[----:B------:R-:W-:-:S03]  /*1ba0*/  LOP3.LUT R13, R15, R13, RZ, 0x3c, !PT ;  /* 0x0000000d0f0d7212 */ /* 0x000fc600078e3cff */
[----:B------:R-:W-:-:S04]  /*1bb0*/  IADD3 R10, PT, PT, -R18, -0x43300000, RZ ;  /* 0xbcd00000120a7810 */ /* 0x000fc80007ffe1ff */
[----:B------:R-:W-:-:S04]  /*1bc0*/  FSETP.NEU.AND P0, PT, |R11|, R10, PT ;  /* 0x0000000a0b00720b */ /* 0x000fc80003f0d200 */
[----:B------:R-:W-:Y:S02]  /*1bd0*/  FSEL R8, R14, R8, !P0 ;  /* 0x000000080e087208 */ /* 0x000fe40004000000 */
[----:B------:R-:W-:Y:S01]  /*1be0*/  FSEL R9, R13, R9, !P0 ;  /* 0x000000090d097208 */ /* 0x000fe20004000000 */
[----:B------:R-:W-:Y:S06]  /*1bf0*/  BRA `(.L_x_144) ;  /* 0x0000000000547947 */ /* 0x000fec0003800000 */
.L_x_143:
        /* <DEDUP_REMOVED lines=16> */
.L_x_146:
[----:B------:R-:W-:Y:S01]  /*1d00*/  LOP3.LUT R9, R13, 0x80000, RZ, 0xfc, !PT ;  /* 0x000800000d097812 */ /* 0x000fe200078efcff */
[----:B------:R-:W-:Y:S01]  /*1d10*/  IMAD.MOV.U32 R8, RZ, RZ, R12 ;  /* 0x000000ffff087224 */ /* 0x000fe200078e000c */
[----:B------:R-:W-:Y:S06]  /*1d20*/  BRA `(.L_x_144) ;  /* 0x0000000000087947 */ /* 0x000fec0003800000 */
.L_x_145:
[----:B------:R-:W-:Y:S01]  /*1d30*/  LOP3.LUT R9, R15, 0x80000, RZ, 0xfc, !PT ;  /* 0x000800000f097812 */ /* 0x000fe200078efcff */
[----:B------:R-:W-:-:S07]  /*1d40*/  IMAD.MOV.U32 R8, RZ, RZ, R14 ;  /* 0x000000ffff087224 */ /* 0x000fce00078e000e */
.L_x_144:
[----:B------:R-:W-:Y:S05]  /*1d50*/  BSYNC.RECONVERGENT B2 ;  /* 0x0000000000027941 */ /* 0x000fea0003800200 */
.L_x_142:
[----:B------:R-:W-:Y:S02]  /*1d60*/  IMAD.MOV.U32 R10, RZ, RZ, R8 ;  /* 0x000000ffff0a7224 */ /* 0x000fe400078e0008 */
[----:B------:R-:W-:Y:S02]  /*1d70*/  IMAD.MOV.U32 R11, RZ, RZ, R9 ;  /* 0x000000ffff0b7224 */ /* 0x000fe400078e0009 */
[----:B------:R-:W-:Y:S02]  /*1d80*/  IMAD.MOV.U32 R8, RZ, RZ, R6 ;  /* 0x000000ffff087224 */ /* 0x000fe400078e0006 */
[----:B------:R-:W-:-:S04]  /*1d90*/  IMAD.MOV.U32 R9, RZ, RZ, 0x0 ;  /* 0x00000000ff097424 */ /* 0x000fc800078e00ff */
[----:B------:R-:W-:Y:S05]  /*1da0*/  RET.REL.NODEC R8 `(_Z22x_create_matrix_on_gpuPdS_S_S_S_S_S_ddddiiidd) ;  /* 0xffffffe008947950 */ /* 0x000fea0003c3ffff */
        .type           $_Z22x_create_matrix_on_gpuPdS_S_S_S_S_S_ddddiiidd$__internal_trig_reduction_slowpathd,@function
        .size           $_Z22x_create_matrix_on_gpuPdS_S_S_S_S_S_ddddiiidd$__internal_trig_reduction_slowpathd,(.L_x_162 - $_Z22x_create_matrix_on_gpuPdS_S_S_S_S_S_ddddiiidd$__internal_trig_reduction_slowpathd)
$_Z22x_create_matrix_on_gpuPdS_S_S_S_S_S_ddddiiidd$__internal_trig_reduction_slowpathd:
        /* <DEDUP_REMOVED lines=24> */
.L_x_151:
        /* <DEDUP_REMOVED lines=28> */
.L_x_150:
[----:B------:R-:W-:-:S07]  /*20f0*/  IMAD.MOV.U32 R14, RZ, RZ, R16 ;  /* 0x000000ffff0e7224 */ /* 0x000fce00078e0010 */
.L_x_149:
[----:B------:R-:W-:Y:S05]  /*2100*/  BSYNC.RECONVERGENT B2 ;  /* 0x0000000000027941 */ /* 0x000fea0003800200 */
.L_x_148:
        /* <DEDUP_REMOVED lines=60> */
.L_x_153:
[----:B------:R-:W-:Y:S05]  /*24d0*/  BSYNC.RECONVERGENT B2 ;  /* 0x0000000000027941 */ /* 0x000fea0003800200 */
.L_x_152:
        /* <DEDUP_REMOVED lines=36> */
.L_x_147:
[----:B------:R-:W-:-:S04]  /*2720*/  IMAD.MOV.U32 R31, RZ, RZ, 0x0 ;  /* 0x00000000ff1f7424 */ /* 0x000fc800078e00ff */
[----:B------:R-:W-:Y:S05]  /*2730*/  RET.REL.NODEC R30 `(_Z22x_create_matrix_on_gpuPdS_S_S_S_S_S_ddddiiidd) ;  /* 0xffffffd81e307950 */ /* 0x000fea0003c3ffff */
.L_x_154:
        /* <DEDUP_REMOVED lines=12> */
.L_x_162:


//--------------------- .nv.global.init           --------------------------
	.section	.nv.global.init,"aw",@progbits
	.align	16
.nv.global.init:
	.type		__cudart_sin_cos_coeffs,@object
	.size		__cudart_sin_cos_coeffs,(__cudart_i2opi_d - __cudart_sin_cos_coeffs)
__cudart_sin_cos_coeffs:
        /*0000*/ 	.byte	0x46, 0xd2, 0xb0, 0x2c, 0xf1, 0xe5, 0x5a, 0xbe, 0x92, 0xe3, 0xac, 0x69, 0xe3, 0x1d, 0xc7, 0x3e
        /*0010*/ 	.byte	0xa1, 0x62, 0xdb, 0x19, 0xa0, 0x01, 0x2a, 0xbf, 0x18, 0x08, 0x11, 0x11, 0x11, 0x11, 0x81, 0x3f
        /*0020*/ 	.byte	0x54, 0x55, 0x55, 0x55, 0x55, 0x55, 0xc5, 0xbf, 0x00, 0x00, 0x00, 0x00, 0x00, 0x00, 0x00, 0x00
        /*0030*/ 	.byte	0x00, 0x00, 0x00, 0x00, 0x00, 0x00, 0x00, 0x00, 0x64, 0x81, 0xfd, 0x20, 0x83, 0xff, 0xa8, 0xbd
        /*0040*/ 	.byte	0x28, 0x85, 0xef, 0xc1, 0xa7, 0xee, 0x21, 0x3e, 0xd9, 0xe6, 0x06, 0x8e, 0x4f, 0x7e, 0x92, 0xbe
        /*0050*/ 	.byte	0xe9, 0xbc, 0xdd, 0x19, 0xa0, 0x01, 0xfa, 0x3e, 0x47, 0x5d, 0xc1, 0x16, 0x6c, 0xc1, 0x56, 0xbf
        /*0060*/ 	.byte	0x51, 0x55, 0x55, 0x55, 0x55, 0x55, 0xa5, 0x3f, 0x00, 0x00, 0x00, 0x00, 0x00, 0x00, 0xe0, 0xbf
        /*0070*/ 	.byte	0x00, 0x00, 0x00, 0x00, 0x00, 0x00, 0xf0, 0x3f, 0x00, 0x00, 0x00, 0x00, 0x00, 0x00, 0x00, 0x00
	.type		__cudart_i2opi_d,@object
	.size		__cudart_i2opi_d,(.L_0 - __cudart_i2opi_d)
__cudart_i2opi_d:
        /* <DEDUP_REMOVED lines=9> */
.L_0:


//--------------------- .nv.shared.reserved.0     --------------------------
	.section	.nv.shared.reserved.0,"aw",@nobits
	.weak		__nv_reservedSMEM_offset_0_alias
	.size		__nv_reservedSMEM_offset_0_alias, 0, 64
	.other		__nv_reservedSMEM_offset_0_alias,@"STO_CUDA_RESERVED_SHARED STV_DEFAULT"
__nv_reservedSMEM_offset_0_alias:
	.zero		0
	.zero		64


//--------------------- .nv.constant0._Z15y_Thomas_on_gpuPdS_S_S_S_S_S_iii --------------------------
	.section	.nv.constant0._Z15y_Thomas_on_gpuPdS_S_S_S_S_S_iii,"a",@progbits
	.sectionflags	@""
	.align	4
.nv.constant0._Z15y_Thomas_on_gpuPdS_S_S_S_S_S_iii:
	.zero		964


//--------------------- .nv.constant0._Z15x_Thomas_on_gpuPdS_S_S_S_S_S_iii --------------------------
	.section	.nv.constant0._Z15x_Thomas_on_gpuPdS_S_S_S_S_S_iii,"a",@progbits
	.sectionflags	@""
	.align	4
.nv.constant0._Z15x_Thomas_on_gpuPdS_S_S_S_S_S_iii:
	.zero		964


//--------------------- .nv.constant0._Z22y_create_matrix_on_gpuPdS_S_S_S_S_S_ddddiiidd --------------------------
	.section	.nv.constant0._Z22y_create_matrix_on_gpuPdS_S_S_S_S_S_ddddiiidd,"a",@progbits
	.sectionflags	@""
	.align	4
.nv.constant0._Z22y_create_matrix_on_gpuPdS_S_S_S_S_S_ddddiiidd:
	.zero		1016


//--------------------- .nv.constant0._Z22x_create_matrix_on_gpuPdS_S_S_S_S_S_ddddiiidd --------------------------
	.section	.nv.constant0._Z22x_create_matrix_on_gpuPdS_S_S_S_S_S_ddddiiidd,"a",@progbits
	.sectionflags	@""
	.align	4
.nv.constant0._Z22x_create_matrix_on_gpuPdS_S_S_S_S_S_ddddiiidd:
	.zero		1016


//--------------------- SYMBOLS --------------------------

	.type		.nv.reservedSmem.offset0,@object
	.size		.nv.reservedSmem.offset0,0x4
